//
// Generated by NVIDIA NVVM Compiler
//
// Compiler Build ID: CL-36424714
// Cuda compilation tools, release 13.0, V13.0.88
// Based on NVVM 20.0.0
//

.version 9.0
.target sm_100
.address_size 64

	// .globl	_Z8SetEqualIdEvPT_PKS0_m
.func  (.param .align 16 .b8 func_retval0[16]) __internal_trig_reduction_slowpathd
(
	.param .b64 __internal_trig_reduction_slowpathd_param_0
)
;
// _ZZ16VectorDotProductIdEvPKT_S2_PS0_mE5cache has been demoted
// _ZZ16VectorDotProductIfEvPKT_S2_PS0_mE5cache has been demoted
.global .align 4 .b8 __cudart_i2opi_f[24] = {65, 144, 67, 60, 153, 149, 98, 219, 192, 221, 52, 245, 209, 87, 39, 252, 41, 21, 68, 78, 110, 131, 249, 162};
.global .align 8 .b8 __cudart_i2opi_d[144] = {8, 93, 141, 31, 177, 95, 251, 107, 234, 146, 82, 138, 247, 57, 7, 61, 123, 241, 229, 235, 199, 186, 39, 117, 45, 234, 95, 158, 102, 63, 70, 79, 183, 9, 203, 39, 207, 126, 54, 109, 31, 109, 10, 90, 139, 17, 47, 239, 15, 152, 5, 222, 255, 151, 248, 31, 59, 40, 249, 189, 139, 95, 132, 156, 244, 57, 83, 131, 57, 214, 145, 57, 65, 126, 95, 180, 38, 112, 156, 233, 132, 68, 187, 46, 245, 53, 130, 232, 62, 167, 41, 177, 28, 235, 29, 254, 28, 146, 209, 9, 234, 46, 73, 6, 224, 210, 77, 66, 58, 110, 36, 183, 97, 197, 187, 222, 171, 99, 81, 254, 65, 144, 67, 60, 153, 149, 98, 219, 192, 221, 52, 245, 209, 87, 39, 252, 41, 21, 68, 78, 110, 131, 249, 162};
.global .align 16 .b8 __cudart_sin_cos_coeffs[128] = {70, 210, 176, 44, 241, 229, 90, 190, 146, 227, 172, 105, 227, 29, 199, 62, 161, 98, 219, 25, 160, 1, 42, 191, 24, 8, 17, 17, 17, 17, 129, 63, 84, 85, 85, 85, 85, 85, 197, 191, 0, 0, 0, 0, 0, 0, 0, 0, 0, 0, 0, 0, 0, 0, 0, 0, 100, 129, 253, 32, 131, 255, 168, 189, 40, 133, 239, 193, 167, 238, 33, 62, 217, 230, 6, 142, 79, 126, 146, 190, 233, 188, 221, 25, 160, 1, 250, 62, 71, 93, 193, 22, 108, 193, 86, 191, 81, 85, 85, 85, 85, 85, 165, 63, 0, 0, 0, 0, 0, 0, 224, 191, 0, 0, 0, 0, 0, 0, 240, 63};

.visible .entry _Z8SetEqualIdEvPT_PKS0_m(
	.param .u64 .ptr .align 1 _Z8SetEqualIdEvPT_PKS0_m_param_0,
	.param .u64 .ptr .align 1 _Z8SetEqualIdEvPT_PKS0_m_param_1,
	.param .u64 _Z8SetEqualIdEvPT_PKS0_m_param_2
)
{
	.reg .pred 	%p<2>;
	.reg .b32 	%r<5>;
	.reg .b64 	%rd<10>;
	.reg .b64 	%fd<2>;

	ld.param.u64 	%rd2, [_Z8SetEqualIdEvPT_PKS0_m_param_0];
	ld.param.u64 	%rd3, [_Z8SetEqualIdEvPT_PKS0_m_param_1];
	ld.param.u64 	%rd4, [_Z8SetEqualIdEvPT_PKS0_m_param_2];
	mov.u32 	%r1, %tid.x;
	mov.u32 	%r2, %ctaid.x;
	mov.u32 	%r3, %ntid.x;
	mad.lo.s32 	%r4, %r2, %r3, %r1;
	cvt.u64.u32 	%rd1, %r4;
	setp.le.u64 	%p1, %rd4, %rd1;
	@%p1 bra 	$L__BB0_2;
	cvta.to.global.u64 	%rd5, %rd3;
	cvta.to.global.u64 	%rd6, %rd2;
	shl.b64 	%rd7, %rd1, 3;
	add.s64 	%rd8, %rd5, %rd7;
	ld.global.f64 	%fd1, [%rd8];
	add.s64 	%rd9, %rd6, %rd7;
	st.global.f64 	[%rd9], %fd1;
$L__BB0_2:
	ret;

}
	// .globl	_Z8SetEqualIfEvPT_PKS0_m
.visible .entry _Z8SetEqualIfEvPT_PKS0_m(
	.param .u64 .ptr .align 1 _Z8SetEqualIfEvPT_PKS0_m_param_0,
	.param .u64 .ptr .align 1 _Z8SetEqualIfEvPT_PKS0_m_param_1,
	.param .u64 _Z8SetEqualIfEvPT_PKS0_m_param_2
)
{
	.reg .pred 	%p<2>;
	.reg .b32 	%r<5>;
	.reg .b32 	%f<2>;
	.reg .b64 	%rd<10>;

	ld.param.u64 	%rd2, [_Z8SetEqualIfEvPT_PKS0_m_param_0];
	ld.param.u64 	%rd3, [_Z8SetEqualIfEvPT_PKS0_m_param_1];
	ld.param.u64 	%rd4, [_Z8SetEqualIfEvPT_PKS0_m_param_2];
	mov.u32 	%r1, %tid.x;
	mov.u32 	%r2, %ctaid.x;
	mov.u32 	%r3, %ntid.x;
	mad.lo.s32 	%r4, %r2, %r3, %r1;
	cvt.u64.u32 	%rd1, %r4;
	setp.le.u64 	%p1, %rd4, %rd1;
	@%p1 bra 	$L__BB1_2;
	cvta.to.global.u64 	%rd5, %rd3;
	cvta.to.global.u64 	%rd6, %rd2;
	shl.b64 	%rd7, %rd1, 2;
	add.s64 	%rd8, %rd5, %rd7;
	ld.global.f32 	%f1, [%rd8];
	add.s64 	%rd9, %rd6, %rd7;
	st.global.f32 	[%rd9], %f1;
$L__BB1_2:
	ret;

}
	// .globl	_Z9VectorAddIdEvPT_PKS0_m
.visible .entry _Z9VectorAddIdEvPT_PKS0_m(
	.param .u64 .ptr .align 1 _Z9VectorAddIdEvPT_PKS0_m_param_0,
	.param .u64 .ptr .align 1 _Z9VectorAddIdEvPT_PKS0_m_param_1,
	.param .u64 _Z9VectorAddIdEvPT_PKS0_m_param_2
)
{
	.reg .pred 	%p<2>;
	.reg .b32 	%r<5>;
	.reg .b64 	%rd<10>;
	.reg .b64 	%fd<4>;

	ld.param.u64 	%rd2, [_Z9VectorAddIdEvPT_PKS0_m_param_0];
	ld.param.u64 	%rd3, [_Z9VectorAddIdEvPT_PKS0_m_param_1];
	ld.param.u64 	%rd4, [_Z9VectorAddIdEvPT_PKS0_m_param_2];
	mov.u32 	%r1, %tid.x;
	mov.u32 	%r2, %ctaid.x;
	mov.u32 	%r3, %ntid.x;
	mad.lo.s32 	%r4, %r2, %r3, %r1;
	cvt.u64.u32 	%rd1, %r4;
	setp.le.u64 	%p1, %rd4, %rd1;
	@%p1 bra 	$L__BB2_2;
	cvta.to.global.u64 	%rd5, %rd3;
	cvta.to.global.u64 	%rd6, %rd2;
	shl.b64 	%rd7, %rd1, 3;
	add.s64 	%rd8, %rd5, %rd7;
	ld.global.f64 	%fd1, [%rd8];
	add.s64 	%rd9, %rd6, %rd7;
	ld.global.f64 	%fd2, [%rd9];
	add.f64 	%fd3, %fd1, %fd2;
	st.global.f64 	[%rd9], %fd3;
$L__BB2_2:
	ret;

}
	// .globl	_Z9VectorAddIfEvPT_PKS0_m
.visible .entry _Z9VectorAddIfEvPT_PKS0_m(
	.param .u64 .ptr .align 1 _Z9VectorAddIfEvPT_PKS0_m_param_0,
	.param .u64 .ptr .align 1 _Z9VectorAddIfEvPT_PKS0_m_param_1,
	.param .u64 _Z9VectorAddIfEvPT_PKS0_m_param_2
)
{
	.reg .pred 	%p<2>;
	.reg .b32 	%r<5>;
	.reg .b32 	%f<4>;
	.reg .b64 	%rd<10>;

	ld.param.u64 	%rd2, [_Z9VectorAddIfEvPT_PKS0_m_param_0];
	ld.param.u64 	%rd3, [_Z9VectorAddIfEvPT_PKS0_m_param_1];
	ld.param.u64 	%rd4, [_Z9VectorAddIfEvPT_PKS0_m_param_2];
	mov.u32 	%r1, %tid.x;
	mov.u32 	%r2, %ctaid.x;
	mov.u32 	%r3, %ntid.x;
	mad.lo.s32 	%r4, %r2, %r3, %r1;
	cvt.u64.u32 	%rd1, %r4;
	setp.le.u64 	%p1, %rd4, %rd1;
	@%p1 bra 	$L__BB3_2;
	cvta.to.global.u64 	%rd5, %rd3;
	cvta.to.global.u64 	%rd6, %rd2;
	shl.b64 	%rd7, %rd1, 2;
	add.s64 	%rd8, %rd5, %rd7;
	ld.global.f32 	%f1, [%rd8];
	add.s64 	%rd9, %rd6, %rd7;
	ld.global.f32 	%f2, [%rd9];
	add.f32 	%f3, %f1, %f2;
	st.global.f32 	[%rd9], %f3;
$L__BB3_2:
	ret;

}
	// .globl	_Z14VectorSubtractIdEvPT_PKS0_m
.visible .entry _Z14VectorSubtractIdEvPT_PKS0_m(
	.param .u64 .ptr .align 1 _Z14VectorSubtractIdEvPT_PKS0_m_param_0,
	.param .u64 .ptr .align 1 _Z14VectorSubtractIdEvPT_PKS0_m_param_1,
	.param .u64 _Z14VectorSubtractIdEvPT_PKS0_m_param_2
)
{
	.reg .pred 	%p<2>;
	.reg .b32 	%r<5>;
	.reg .b64 	%rd<10>;
	.reg .b64 	%fd<4>;

	ld.param.u64 	%rd2, [_Z14VectorSubtractIdEvPT_PKS0_m_param_0];
	ld.param.u64 	%rd3, [_Z14VectorSubtractIdEvPT_PKS0_m_param_1];
	ld.param.u64 	%rd4, [_Z14VectorSubtractIdEvPT_PKS0_m_param_2];
	mov.u32 	%r1, %tid.x;
	mov.u32 	%r2, %ctaid.x;
	mov.u32 	%r3, %ntid.x;
	mad.lo.s32 	%r4, %r2, %r3, %r1;
	cvt.u64.u32 	%rd1, %r4;
	setp.le.u64 	%p1, %rd4, %rd1;
	@%p1 bra 	$L__BB4_2;
	cvta.to.global.u64 	%rd5, %rd3;
	cvta.to.global.u64 	%rd6, %rd2;
	shl.b64 	%rd7, %rd1, 3;
	add.s64 	%rd8, %rd5, %rd7;
	ld.global.f64 	%fd1, [%rd8];
	add.s64 	%rd9, %rd6, %rd7;
	ld.global.f64 	%fd2, [%rd9];
	sub.f64 	%fd3, %fd2, %fd1;
	st.global.f64 	[%rd9], %fd3;
$L__BB4_2:
	ret;

}
	// .globl	_Z14VectorSubtractIfEvPT_PKS0_m
.visible .entry _Z14VectorSubtractIfEvPT_PKS0_m(
	.param .u64 .ptr .align 1 _Z14VectorSubtractIfEvPT_PKS0_m_param_0,
	.param .u64 .ptr .align 1 _Z14VectorSubtractIfEvPT_PKS0_m_param_1,
	.param .u64 _Z14VectorSubtractIfEvPT_PKS0_m_param_2
)
{
	.reg .pred 	%p<2>;
	.reg .b32 	%r<5>;
	.reg .b32 	%f<4>;
	.reg .b64 	%rd<10>;

	ld.param.u64 	%rd2, [_Z14VectorSubtractIfEvPT_PKS0_m_param_0];
	ld.param.u64 	%rd3, [_Z14VectorSubtractIfEvPT_PKS0_m_param_1];
	ld.param.u64 	%rd4, [_Z14VectorSubtractIfEvPT_PKS0_m_param_2];
	mov.u32 	%r1, %tid.x;
	mov.u32 	%r2, %ctaid.x;
	mov.u32 	%r3, %ntid.x;
	mad.lo.s32 	%r4, %r2, %r3, %r1;
	cvt.u64.u32 	%rd1, %r4;
	setp.le.u64 	%p1, %rd4, %rd1;
	@%p1 bra 	$L__BB5_2;
	cvta.to.global.u64 	%rd5, %rd3;
	cvta.to.global.u64 	%rd6, %rd2;
	shl.b64 	%rd7, %rd1, 2;
	add.s64 	%rd8, %rd5, %rd7;
	ld.global.f32 	%f1, [%rd8];
	add.s64 	%rd9, %rd6, %rd7;
	ld.global.f32 	%f2, [%rd9];
	sub.f32 	%f3, %f2, %f1;
	st.global.f32 	[%rd9], %f3;
$L__BB5_2:
	ret;

}
	// .globl	_Z20VectorScalarMultiplyIdEvPT_S0_m
.visible .entry _Z20VectorScalarMultiplyIdEvPT_S0_m(
	.param .u64 .ptr .align 1 _Z20VectorScalarMultiplyIdEvPT_S0_m_param_0,
	.param .f64 _Z20VectorScalarMultiplyIdEvPT_S0_m_param_1,
	.param .u64 _Z20VectorScalarMultiplyIdEvPT_S0_m_param_2
)
{
	.reg .pred 	%p<2>;
	.reg .b32 	%r<5>;
	.reg .b64 	%rd<7>;
	.reg .b64 	%fd<4>;

	ld.param.u64 	%rd2, [_Z20VectorScalarMultiplyIdEvPT_S0_m_param_0];
	ld.param.f64 	%fd1, [_Z20VectorScalarMultiplyIdEvPT_S0_m_param_1];
	ld.param.u64 	%rd3, [_Z20VectorScalarMultiplyIdEvPT_S0_m_param_2];
	mov.u32 	%r1, %tid.x;
	mov.u32 	%r2, %ctaid.x;
	mov.u32 	%r3, %ntid.x;
	mad.lo.s32 	%r4, %r2, %r3, %r1;
	cvt.u64.u32 	%rd1, %r4;
	setp.le.u64 	%p1, %rd3, %rd1;
	@%p1 bra 	$L__BB6_2;
	cvta.to.global.u64 	%rd4, %rd2;
	shl.b64 	%rd5, %rd1, 3;
	add.s64 	%rd6, %rd4, %rd5;
	ld.global.f64 	%fd2, [%rd6];
	mul.f64 	%fd3, %fd1, %fd2;
	st.global.f64 	[%rd6], %fd3;
$L__BB6_2:
	ret;

}
	// .globl	_Z20VectorScalarMultiplyIfEvPT_S0_m
.visible .entry _Z20VectorScalarMultiplyIfEvPT_S0_m(
	.param .u64 .ptr .align 1 _Z20VectorScalarMultiplyIfEvPT_S0_m_param_0,
	.param .f32 _Z20VectorScalarMultiplyIfEvPT_S0_m_param_1,
	.param .u64 _Z20VectorScalarMultiplyIfEvPT_S0_m_param_2
)
{
	.reg .pred 	%p<2>;
	.reg .b32 	%r<5>;
	.reg .b32 	%f<4>;
	.reg .b64 	%rd<7>;

	ld.param.u64 	%rd2, [_Z20VectorScalarMultiplyIfEvPT_S0_m_param_0];
	ld.param.f32 	%f1, [_Z20VectorScalarMultiplyIfEvPT_S0_m_param_1];
	ld.param.u64 	%rd3, [_Z20VectorScalarMultiplyIfEvPT_S0_m_param_2];
	mov.u32 	%r1, %tid.x;
	mov.u32 	%r2, %ctaid.x;
	mov.u32 	%r3, %ntid.x;
	mad.lo.s32 	%r4, %r2, %r3, %r1;
	cvt.u64.u32 	%rd1, %r4;
	setp.le.u64 	%p1, %rd3, %rd1;
	@%p1 bra 	$L__BB7_2;
	cvta.to.global.u64 	%rd4, %rd2;
	shl.b64 	%rd5, %rd1, 2;
	add.s64 	%rd6, %rd4, %rd5;
	ld.global.f32 	%f2, [%rd6];
	mul.f32 	%f3, %f1, %f2;
	st.global.f32 	[%rd6], %f3;
$L__BB7_2:
	ret;

}
	// .globl	_Z14InvertElementsIdEvPT_m
.visible .entry _Z14InvertElementsIdEvPT_m(
	.param .u64 .ptr .align 1 _Z14InvertElementsIdEvPT_m_param_0,
	.param .u64 _Z14InvertElementsIdEvPT_m_param_1
)
{
	.reg .pred 	%p<3>;
	.reg .b32 	%r<5>;
	.reg .b64 	%rd<7>;
	.reg .b64 	%fd<3>;

	ld.param.u64 	%rd3, [_Z14InvertElementsIdEvPT_m_param_0];
	ld.param.u64 	%rd4, [_Z14InvertElementsIdEvPT_m_param_1];
	mov.u32 	%r1, %tid.x;
	mov.u32 	%r2, %ctaid.x;
	mov.u32 	%r3, %ntid.x;
	mad.lo.s32 	%r4, %r2, %r3, %r1;
	cvt.u64.u32 	%rd1, %r4;
	setp.le.u64 	%p1, %rd4, %rd1;
	@%p1 bra 	$L__BB8_3;
	cvta.to.global.u64 	%rd5, %rd3;
	shl.b64 	%rd6, %rd1, 3;
	add.s64 	%rd2, %rd5, %rd6;
	ld.global.f64 	%fd1, [%rd2];
	setp.leu.f64 	%p2, %fd1, 0d0000000000000000;
	@%p2 bra 	$L__BB8_3;
	rcp.rn.f64 	%fd2, %fd1;
	st.global.f64 	[%rd2], %fd2;
$L__BB8_3:
	ret;

}
	// .globl	_Z14InvertElementsIfEvPT_m
.visible .entry _Z14InvertElementsIfEvPT_m(
	.param .u64 .ptr .align 1 _Z14InvertElementsIfEvPT_m_param_0,
	.param .u64 _Z14InvertElementsIfEvPT_m_param_1
)
{
	.reg .pred 	%p<3>;
	.reg .b32 	%r<5>;
	.reg .b32 	%f<3>;
	.reg .b64 	%rd<7>;

	ld.param.u64 	%rd3, [_Z14InvertElementsIfEvPT_m_param_0];
	ld.param.u64 	%rd4, [_Z14InvertElementsIfEvPT_m_param_1];
	mov.u32 	%r1, %tid.x;
	mov.u32 	%r2, %ctaid.x;
	mov.u32 	%r3, %ntid.x;
	mad.lo.s32 	%r4, %r2, %r3, %r1;
	cvt.u64.u32 	%rd1, %r4;
	setp.le.u64 	%p1, %rd4, %rd1;
	@%p1 bra 	$L__BB9_3;
	cvta.to.global.u64 	%rd5, %rd3;
	shl.b64 	%rd6, %rd1, 2;
	add.s64 	%rd2, %rd5, %rd6;
	ld.global.f32 	%f1, [%rd2];
	setp.leu.f32 	%p2, %f1, 0f00000000;
	@%p2 bra 	$L__BB9_3;
	rcp.rn.f32 	%f2, %f1;
	st.global.f32 	[%rd2], %f2;
$L__BB9_3:
	ret;

}
	// .globl	_Z11SinElementsIdEvPT_m
.visible .entry _Z11SinElementsIdEvPT_m(
	.param .u64 .ptr .align 1 _Z11SinElementsIdEvPT_m_param_0,
	.param .u64 _Z11SinElementsIdEvPT_m_param_1
)
{
	.reg .pred 	%p<6>;
	.reg .b32 	%r<14>;
	.reg .b64 	%rd<11>;
	.reg .b64 	%fd<34>;

	ld.param.u64 	%rd3, [_Z11SinElementsIdEvPT_m_param_0];
	ld.param.u64 	%rd4, [_Z11SinElementsIdEvPT_m_param_1];
	mov.u32 	%r4, %tid.x;
	mov.u32 	%r5, %ctaid.x;
	mov.u32 	%r6, %ntid.x;
	mad.lo.s32 	%r7, %r5, %r6, %r4;
	cvt.u64.u32 	%rd1, %r7;
	setp.le.u64 	%p1, %rd4, %rd1;
	@%p1 bra 	$L__BB10_6;
	cvta.to.global.u64 	%rd5, %rd3;
	shl.b64 	%rd6, %rd1, 3;
	add.s64 	%rd2, %rd5, %rd6;
	ld.global.f64 	%fd1, [%rd2];
	abs.f64 	%fd2, %fd1;
	setp.neu.f64 	%p2, %fd2, 0d7FF0000000000000;
	@%p2 bra 	$L__BB10_3;
	mov.f64 	%fd12, 0d0000000000000000;
	mul.rn.f64 	%fd33, %fd1, %fd12;
	mov.b32 	%r13, 0;
	bra.uni 	$L__BB10_5;
$L__BB10_3:
	mul.f64 	%fd7, %fd1, 0d3FE45F306DC9C883;
	cvt.rni.s32.f64 	%r13, %fd7;
	cvt.rn.f64.s32 	%fd8, %r13;
	fma.rn.f64 	%fd9, %fd8, 0dBFF921FB54442D18, %fd1;
	fma.rn.f64 	%fd10, %fd8, 0dBC91A62633145C00, %fd9;
	fma.rn.f64 	%fd33, %fd8, 0dB97B839A252049C0, %fd10;
	setp.ltu.f64 	%p3, %fd2, 0d41E0000000000000;
	@%p3 bra 	$L__BB10_5;
	{ // callseq 0, 0
	.param .b64 param0;
	st.param.f64 	[param0], %fd1;
	.param .align 16 .b8 retval0[16];
	call.uni (retval0), 
	__internal_trig_reduction_slowpathd, 
	(
	param0
	);
	ld.param.f64 	%fd33, [retval0];
	ld.param.b32 	%r13, [retval0+8];
	} // callseq 0
$L__BB10_5:
	shl.b32 	%r10, %r13, 6;
	cvt.u64.u32 	%rd7, %r10;
	and.b64  	%rd8, %rd7, 64;
	mov.u64 	%rd9, __cudart_sin_cos_coeffs;
	add.s64 	%rd10, %rd9, %rd8;
	mul.rn.f64 	%fd13, %fd33, %fd33;
	and.b32  	%r11, %r13, 1;
	setp.eq.b32 	%p4, %r11, 1;
	selp.f64 	%fd14, 0dBDA8FF8320FD8164, 0d3DE5DB65F9785EBA, %p4;
	ld.global.nc.v2.f64 	{%fd15, %fd16}, [%rd10];
	fma.rn.f64 	%fd17, %fd14, %fd13, %fd15;
	fma.rn.f64 	%fd18, %fd17, %fd13, %fd16;
	ld.global.nc.v2.f64 	{%fd19, %fd20}, [%rd10+16];
	fma.rn.f64 	%fd21, %fd18, %fd13, %fd19;
	fma.rn.f64 	%fd22, %fd21, %fd13, %fd20;
	ld.global.nc.v2.f64 	{%fd23, %fd24}, [%rd10+32];
	fma.rn.f64 	%fd25, %fd22, %fd13, %fd23;
	fma.rn.f64 	%fd26, %fd25, %fd13, %fd24;
	fma.rn.f64 	%fd27, %fd26, %fd33, %fd33;
	fma.rn.f64 	%fd28, %fd26, %fd13, 0d3FF0000000000000;
	selp.f64 	%fd29, %fd28, %fd27, %p4;
	and.b32  	%r12, %r13, 2;
	setp.eq.s32 	%p5, %r12, 0;
	mov.f64 	%fd30, 0d0000000000000000;
	sub.f64 	%fd31, %fd30, %fd29;
	selp.f64 	%fd32, %fd29, %fd31, %p5;
	st.global.f64 	[%rd2], %fd32;
$L__BB10_6:
	ret;

}
	// .globl	_Z11SinElementsIfEvPT_m
.visible .entry _Z11SinElementsIfEvPT_m(
	.param .u64 .ptr .align 1 _Z11SinElementsIfEvPT_m_param_0,
	.param .u64 _Z11SinElementsIfEvPT_m_param_1
)
{
	.local .align 4 .b8 	__local_depot11[28];
	.reg .b64 	%SP;
	.reg .b64 	%SPL;
	.reg .pred 	%p<10>;
	.reg .b32 	%r<44>;
	.reg .b32 	%f<28>;
	.reg .b64 	%rd<27>;
	.reg .b64 	%fd<3>;

	mov.u64 	%SPL, __local_depot11;
	ld.param.u64 	%rd11, [_Z11SinElementsIfEvPT_m_param_0];
	ld.param.u64 	%rd12, [_Z11SinElementsIfEvPT_m_param_1];
	add.u64 	%rd1, %SPL, 0;
	mov.u32 	%r15, %tid.x;
	mov.u32 	%r16, %ctaid.x;
	mov.u32 	%r17, %ntid.x;
	mad.lo.s32 	%r18, %r16, %r17, %r15;
	cvt.u64.u32 	%rd2, %r18;
	setp.le.u64 	%p1, %rd12, %rd2;
	@%p1 bra 	$L__BB11_10;
	cvta.to.global.u64 	%rd14, %rd11;
	shl.b64 	%rd15, %rd2, 2;
	add.s64 	%rd3, %rd14, %rd15;
	ld.global.f32 	%f1, [%rd3];
	mul.f32 	%f7, %f1, 0f3F22F983;
	cvt.rni.s32.f32 	%r43, %f7;
	cvt.rn.f32.s32 	%f8, %r43;
	fma.rn.f32 	%f9, %f8, 0fBFC90FDA, %f1;
	fma.rn.f32 	%f10, %f8, 0fB3A22168, %f9;
	fma.rn.f32 	%f27, %f8, 0fA7C234C5, %f10;
	abs.f32 	%f3, %f1;
	setp.ltu.f32 	%p2, %f3, 0f47CE4780;
	@%p2 bra 	$L__BB11_9;
	setp.neu.f32 	%p3, %f3, 0f7F800000;
	@%p3 bra 	$L__BB11_4;
	mov.f32 	%f13, 0f00000000;
	mul.rn.f32 	%f27, %f1, %f13;
	mov.b32 	%r43, 0;
	bra.uni 	$L__BB11_9;
$L__BB11_4:
	mov.b32 	%r2, %f1;
	shl.b32 	%r20, %r2, 8;
	or.b32  	%r3, %r20, -2147483648;
	mov.b64 	%rd26, 0;
	mov.b32 	%r40, 0;
	mov.u64 	%rd24, __cudart_i2opi_f;
	mov.u64 	%rd25, %rd1;
$L__BB11_5:
	.pragma "nounroll";
	ld.global.nc.u32 	%r21, [%rd24];
	mad.wide.u32 	%rd18, %r21, %r3, %rd26;
	shr.u64 	%rd26, %rd18, 32;
	st.local.u32 	[%rd25], %rd18;
	add.s32 	%r40, %r40, 1;
	add.s64 	%rd25, %rd25, 4;
	add.s64 	%rd24, %rd24, 4;
	setp.ne.s32 	%p4, %r40, 6;
	@%p4 bra 	$L__BB11_5;
	shr.u32 	%r22, %r2, 23;
	st.local.u32 	[%rd1+24], %rd26;
	and.b32  	%r6, %r22, 31;
	and.b32  	%r23, %r22, 224;
	add.s32 	%r24, %r23, -128;
	shr.u32 	%r25, %r24, 5;
	mul.wide.u32 	%rd19, %r25, 4;
	sub.s64 	%rd10, %rd1, %rd19;
	ld.local.u32 	%r41, [%rd10+24];
	ld.local.u32 	%r42, [%rd10+20];
	setp.eq.s32 	%p5, %r6, 0;
	@%p5 bra 	$L__BB11_8;
	shf.l.wrap.b32 	%r41, %r42, %r41, %r6;
	ld.local.u32 	%r26, [%rd10+16];
	shf.l.wrap.b32 	%r42, %r26, %r42, %r6;
$L__BB11_8:
	shr.u32 	%r27, %r41, 30;
	shf.l.wrap.b32 	%r28, %r42, %r41, 2;
	shl.b32 	%r29, %r42, 2;
	shr.u32 	%r30, %r28, 31;
	add.s32 	%r31, %r30, %r27;
	neg.s32 	%r32, %r31;
	setp.lt.s32 	%p6, %r2, 0;
	selp.b32 	%r43, %r32, %r31, %p6;
	xor.b32  	%r33, %r28, %r2;
	shr.s32 	%r34, %r28, 31;
	xor.b32  	%r35, %r34, %r28;
	xor.b32  	%r36, %r34, %r29;
	cvt.u64.u32 	%rd20, %r35;
	shl.b64 	%rd21, %rd20, 32;
	cvt.u64.u32 	%rd22, %r36;
	or.b64  	%rd23, %rd21, %rd22;
	cvt.rn.f64.s64 	%fd1, %rd23;
	mul.f64 	%fd2, %fd1, 0d3BF921FB54442D19;
	cvt.rn.f32.f64 	%f11, %fd2;
	neg.f32 	%f12, %f11;
	setp.lt.s32 	%p7, %r33, 0;
	selp.f32 	%f27, %f12, %f11, %p7;
$L__BB11_9:
	mul.rn.f32 	%f14, %f27, %f27;
	and.b32  	%r38, %r43, 1;
	setp.eq.b32 	%p8, %r38, 1;
	selp.f32 	%f15, 0f3F800000, %f27, %p8;
	fma.rn.f32 	%f16, %f14, %f15, 0f00000000;
	fma.rn.f32 	%f17, %f14, 0f37CBAC00, 0fBAB607ED;
	selp.f32 	%f18, %f17, 0fB94D4153, %p8;
	selp.f32 	%f19, 0f3D2AAABB, 0f3C0885E4, %p8;
	fma.rn.f32 	%f20, %f18, %f14, %f19;
	selp.f32 	%f21, 0fBEFFFFFF, 0fBE2AAAA8, %p8;
	fma.rn.f32 	%f22, %f20, %f14, %f21;
	fma.rn.f32 	%f23, %f22, %f16, %f15;
	and.b32  	%r39, %r43, 2;
	setp.eq.s32 	%p9, %r39, 0;
	mov.f32 	%f24, 0f00000000;
	sub.f32 	%f25, %f24, %f23;
	selp.f32 	%f26, %f23, %f25, %p9;
	st.global.f32 	[%rd3], %f26;
$L__BB11_10:
	ret;

}
	// .globl	_Z13Interpolate1DIdEvPT_PKS0_m
.visible .entry _Z13Interpolate1DIdEvPT_PKS0_m(
	.param .u64 .ptr .align 1 _Z13Interpolate1DIdEvPT_PKS0_m_param_0,
	.param .u64 .ptr .align 1 _Z13Interpolate1DIdEvPT_PKS0_m_param_1,
	.param .u64 _Z13Interpolate1DIdEvPT_PKS0_m_param_2
)
{
	.reg .pred 	%p<2>;
	.reg .b32 	%r<5>;
	.reg .b64 	%rd<11>;
	.reg .b64 	%fd<5>;

	ld.param.u64 	%rd2, [_Z13Interpolate1DIdEvPT_PKS0_m_param_0];
	ld.param.u64 	%rd3, [_Z13Interpolate1DIdEvPT_PKS0_m_param_1];
	ld.param.u64 	%rd4, [_Z13Interpolate1DIdEvPT_PKS0_m_param_2];
	mov.u32 	%r1, %tid.x;
	mov.u32 	%r2, %ctaid.x;
	mov.u32 	%r3, %ntid.x;
	mad.lo.s32 	%r4, %r2, %r3, %r1;
	cvt.u64.u32 	%rd1, %r4;
	setp.le.u64 	%p1, %rd4, %rd1;
	@%p1 bra 	$L__BB12_2;
	cvta.to.global.u64 	%rd5, %rd3;
	cvta.to.global.u64 	%rd6, %rd2;
	shl.b64 	%rd7, %rd1, 3;
	add.s64 	%rd8, %rd5, %rd7;
	ld.global.f64 	%fd1, [%rd8];
	shl.b64 	%rd9, %rd1, 4;
	add.s64 	%rd10, %rd6, %rd9;
	st.global.f64 	[%rd10+8], %fd1;
	ld.global.f64 	%fd2, [%rd8+8];
	add.f64 	%fd3, %fd1, %fd2;
	mul.f64 	%fd4, %fd3, 0d3FE0000000000000;
	st.global.f64 	[%rd10+16], %fd4;
$L__BB12_2:
	ret;

}
	// .globl	_Z13Interpolate1DIfEvPT_PKS0_m
.visible .entry _Z13Interpolate1DIfEvPT_PKS0_m(
	.param .u64 .ptr .align 1 _Z13Interpolate1DIfEvPT_PKS0_m_param_0,
	.param .u64 .ptr .align 1 _Z13Interpolate1DIfEvPT_PKS0_m_param_1,
	.param .u64 _Z13Interpolate1DIfEvPT_PKS0_m_param_2
)
{
	.reg .pred 	%p<2>;
	.reg .b32 	%r<5>;
	.reg .b32 	%f<5>;
	.reg .b64 	%rd<11>;

	ld.param.u64 	%rd2, [_Z13Interpolate1DIfEvPT_PKS0_m_param_0];
	ld.param.u64 	%rd3, [_Z13Interpolate1DIfEvPT_PKS0_m_param_1];
	ld.param.u64 	%rd4, [_Z13Interpolate1DIfEvPT_PKS0_m_param_2];
	mov.u32 	%r1, %tid.x;
	mov.u32 	%r2, %ctaid.x;
	mov.u32 	%r3, %ntid.x;
	mad.lo.s32 	%r4, %r2, %r3, %r1;
	cvt.u64.u32 	%rd1, %r4;
	setp.le.u64 	%p1, %rd4, %rd1;
	@%p1 bra 	$L__BB13_2;
	cvta.to.global.u64 	%rd5, %rd3;
	cvta.to.global.u64 	%rd6, %rd2;
	shl.b64 	%rd7, %rd1, 2;
	add.s64 	%rd8, %rd5, %rd7;
	ld.global.f32 	%f1, [%rd8];
	shl.b64 	%rd9, %rd1, 3;
	add.s64 	%rd10, %rd6, %rd9;
	st.global.f32 	[%rd10+4], %f1;
	ld.global.f32 	%f2, [%rd8+4];
	add.f32 	%f3, %f1, %f2;
	mul.f32 	%f4, %f3, 0f3F000000;
	st.global.f32 	[%rd10+8], %f4;
$L__BB13_2:
	ret;

}
	// .globl	_Z11Interject1DIdEvPT_PKS0_m
.visible .entry _Z11Interject1DIdEvPT_PKS0_m(
	.param .u64 .ptr .align 1 _Z11Interject1DIdEvPT_PKS0_m_param_0,
	.param .u64 .ptr .align 1 _Z11Interject1DIdEvPT_PKS0_m_param_1,
	.param .u64 _Z11Interject1DIdEvPT_PKS0_m_param_2
)
{
	.reg .pred 	%p<3>;
	.reg .b32 	%r<5>;
	.reg .b64 	%rd<12>;
	.reg .b64 	%fd<7>;

	ld.param.u64 	%rd1, [_Z11Interject1DIdEvPT_PKS0_m_param_0];
	ld.param.u64 	%rd2, [_Z11Interject1DIdEvPT_PKS0_m_param_1];
	ld.param.u64 	%rd3, [_Z11Interject1DIdEvPT_PKS0_m_param_2];
	mov.u32 	%r2, %tid.x;
	mov.u32 	%r3, %ctaid.x;
	mov.u32 	%r4, %ntid.x;
	mad.lo.s32 	%r1, %r3, %r4, %r2;
	setp.ne.s32 	%p1, %r1, 0;
	selp.u64 	%rd4, 1, 0, %p1;
	add.s64 	%rd5, %rd3, -1;
	setp.le.u64 	%p2, %rd5, %rd4;
	@%p2 bra 	$L__BB14_2;
	cvta.to.global.u64 	%rd6, %rd2;
	cvta.to.global.u64 	%rd7, %rd1;
	mul.wide.u32 	%rd8, %r1, 16;
	add.s64 	%rd9, %rd6, %rd8;
	ld.global.f64 	%fd1, [%rd9+-8];
	ld.global.f64 	%fd2, [%rd9];
	fma.rn.f64 	%fd3, %fd2, 0d4000000000000000, %fd1;
	ld.global.f64 	%fd4, [%rd9+8];
	add.f64 	%fd5, %fd4, %fd3;
	mul.f64 	%fd6, %fd5, 0d3FD0000000000000;
	mul.wide.u32 	%rd10, %r1, 8;
	add.s64 	%rd11, %rd7, %rd10;
	st.global.f64 	[%rd11], %fd6;
$L__BB14_2:
	ret;

}
	// .globl	_Z11Interject1DIfEvPT_PKS0_m
.visible .entry _Z11Interject1DIfEvPT_PKS0_m(
	.param .u64 .ptr .align 1 _Z11Interject1DIfEvPT_PKS0_m_param_0,
	.param .u64 .ptr .align 1 _Z11Interject1DIfEvPT_PKS0_m_param_1,
	.param .u64 _Z11Interject1DIfEvPT_PKS0_m_param_2
)
{
	.reg .pred 	%p<3>;
	.reg .b32 	%r<5>;
	.reg .b32 	%f<7>;
	.reg .b64 	%rd<12>;

	ld.param.u64 	%rd1, [_Z11Interject1DIfEvPT_PKS0_m_param_0];
	ld.param.u64 	%rd2, [_Z11Interject1DIfEvPT_PKS0_m_param_1];
	ld.param.u64 	%rd3, [_Z11Interject1DIfEvPT_PKS0_m_param_2];
	mov.u32 	%r2, %tid.x;
	mov.u32 	%r3, %ctaid.x;
	mov.u32 	%r4, %ntid.x;
	mad.lo.s32 	%r1, %r3, %r4, %r2;
	setp.ne.s32 	%p1, %r1, 0;
	selp.u64 	%rd4, 1, 0, %p1;
	add.s64 	%rd5, %rd3, -1;
	setp.le.u64 	%p2, %rd5, %rd4;
	@%p2 bra 	$L__BB15_2;
	cvta.to.global.u64 	%rd6, %rd2;
	cvta.to.global.u64 	%rd7, %rd1;
	mul.wide.u32 	%rd8, %r1, 8;
	add.s64 	%rd9, %rd6, %rd8;
	ld.global.f32 	%f1, [%rd9+-4];
	ld.global.f32 	%f2, [%rd9];
	fma.rn.f32 	%f3, %f2, 0f40000000, %f1;
	ld.global.f32 	%f4, [%rd9+4];
	add.f32 	%f5, %f4, %f3;
	mul.f32 	%f6, %f5, 0f3E800000;
	mul.wide.u32 	%rd10, %r1, 4;
	add.s64 	%rd11, %rd7, %rd10;
	st.global.f32 	[%rd11], %f6;
$L__BB15_2:
	ret;

}
	// .globl	_Z16VectorDotProductIdEvPKT_S2_PS0_m
.visible .entry _Z16VectorDotProductIdEvPKT_S2_PS0_m(
	.param .u64 .ptr .align 1 _Z16VectorDotProductIdEvPKT_S2_PS0_m_param_0,
	.param .u64 .ptr .align 1 _Z16VectorDotProductIdEvPKT_S2_PS0_m_param_1,
	.param .u64 .ptr .align 1 _Z16VectorDotProductIdEvPKT_S2_PS0_m_param_2,
	.param .u64 _Z16VectorDotProductIdEvPKT_S2_PS0_m_param_3
)
{
	.reg .pred 	%p<6>;
	.reg .b32 	%r<13>;
	.reg .b64 	%rd<14>;
	.reg .b64 	%fd<11>;
	// demoted variable
	.shared .align 8 .b8 _ZZ16VectorDotProductIdEvPKT_S2_PS0_mE5cache[256];
	ld.param.u64 	%rd2, [_Z16VectorDotProductIdEvPKT_S2_PS0_m_param_0];
	ld.param.u64 	%rd3, [_Z16VectorDotProductIdEvPKT_S2_PS0_m_param_1];
	ld.param.u64 	%rd4, [_Z16VectorDotProductIdEvPKT_S2_PS0_m_param_2];
	ld.param.u64 	%rd5, [_Z16VectorDotProductIdEvPKT_S2_PS0_m_param_3];
	mov.u32 	%r1, %tid.x;
	mov.u32 	%r2, %ctaid.x;
	mov.u32 	%r12, %ntid.x;
	mad.lo.s32 	%r7, %r2, %r12, %r1;
	cvt.u64.u32 	%rd1, %r7;
	setp.le.u64 	%p1, %rd5, %rd1;
	mov.f64 	%fd10, 0d0000000000000000;
	@%p1 bra 	$L__BB16_2;
	cvta.to.global.u64 	%rd6, %rd2;
	cvta.to.global.u64 	%rd7, %rd3;
	shl.b64 	%rd8, %rd1, 3;
	add.s64 	%rd9, %rd6, %rd8;
	ld.global.f64 	%fd4, [%rd9];
	add.s64 	%rd10, %rd7, %rd8;
	ld.global.f64 	%fd5, [%rd10];
	fma.rn.f64 	%fd10, %fd4, %fd5, 0d0000000000000000;
$L__BB16_2:
	shl.b32 	%r8, %r1, 3;
	mov.u32 	%r9, _ZZ16VectorDotProductIdEvPKT_S2_PS0_mE5cache;
	add.s32 	%r4, %r9, %r8;
	st.shared.f64 	[%r4], %fd10;
	bar.sync 	0;
	setp.lt.u32 	%p2, %r12, 2;
	@%p2 bra 	$L__BB16_6;
$L__BB16_3:
	shr.u32 	%r6, %r12, 1;
	setp.ge.u32 	%p3, %r1, %r6;
	@%p3 bra 	$L__BB16_5;
	shl.b32 	%r10, %r6, 3;
	add.s32 	%r11, %r4, %r10;
	ld.shared.f64 	%fd6, [%r11];
	ld.shared.f64 	%fd7, [%r4];
	add.f64 	%fd8, %fd6, %fd7;
	st.shared.f64 	[%r4], %fd8;
$L__BB16_5:
	bar.sync 	0;
	setp.gt.u32 	%p4, %r12, 3;
	mov.u32 	%r12, %r6;
	@%p4 bra 	$L__BB16_3;
$L__BB16_6:
	setp.ne.s32 	%p5, %r1, 0;
	@%p5 bra 	$L__BB16_8;
	ld.shared.f64 	%fd9, [_ZZ16VectorDotProductIdEvPKT_S2_PS0_mE5cache];
	cvta.to.global.u64 	%rd11, %rd4;
	mul.wide.u32 	%rd12, %r2, 8;
	add.s64 	%rd13, %rd11, %rd12;
	st.global.f64 	[%rd13], %fd9;
$L__BB16_8:
	ret;

}
	// .globl	_Z16VectorDotProductIfEvPKT_S2_PS0_m
.visible .entry _Z16VectorDotProductIfEvPKT_S2_PS0_m(
	.param .u64 .ptr .align 1 _Z16VectorDotProductIfEvPKT_S2_PS0_m_param_0,
	.param .u64 .ptr .align 1 _Z16VectorDotProductIfEvPKT_S2_PS0_m_param_1,
	.param .u64 .ptr .align 1 _Z16VectorDotProductIfEvPKT_S2_PS0_m_param_2,
	.param .u64 _Z16VectorDotProductIfEvPKT_S2_PS0_m_param_3
)
{
	.reg .pred 	%p<6>;
	.reg .b32 	%r<13>;
	.reg .b32 	%f<11>;
	.reg .b64 	%rd<14>;
	// demoted variable
	.shared .align 4 .b8 _ZZ16VectorDotProductIfEvPKT_S2_PS0_mE5cache[128];
	ld.param.u64 	%rd2, [_Z16VectorDotProductIfEvPKT_S2_PS0_m_param_0];
	ld.param.u64 	%rd3, [_Z16VectorDotProductIfEvPKT_S2_PS0_m_param_1];
	ld.param.u64 	%rd4, [_Z16VectorDotProductIfEvPKT_S2_PS0_m_param_2];
	ld.param.u64 	%rd5, [_Z16VectorDotProductIfEvPKT_S2_PS0_m_param_3];
	mov.u32 	%r1, %tid.x;
	mov.u32 	%r2, %ctaid.x;
	mov.u32 	%r12, %ntid.x;
	mad.lo.s32 	%r7, %r2, %r12, %r1;
	cvt.u64.u32 	%rd1, %r7;
	setp.le.u64 	%p1, %rd5, %rd1;
	mov.f32 	%f10, 0f00000000;
	@%p1 bra 	$L__BB17_2;
	cvta.to.global.u64 	%rd6, %rd2;
	cvta.to.global.u64 	%rd7, %rd3;
	shl.b64 	%rd8, %rd1, 2;
	add.s64 	%rd9, %rd6, %rd8;
	ld.global.f32 	%f4, [%rd9];
	add.s64 	%rd10, %rd7, %rd8;
	ld.global.f32 	%f5, [%rd10];
	fma.rn.f32 	%f10, %f4, %f5, 0f00000000;
$L__BB17_2:
	shl.b32 	%r8, %r1, 2;
	mov.u32 	%r9, _ZZ16VectorDotProductIfEvPKT_S2_PS0_mE5cache;
	add.s32 	%r4, %r9, %r8;
	st.shared.f32 	[%r4], %f10;
	bar.sync 	0;
	setp.lt.u32 	%p2, %r12, 2;
	@%p2 bra 	$L__BB17_6;
$L__BB17_3:
	shr.u32 	%r6, %r12, 1;
	setp.ge.u32 	%p3, %r1, %r6;
	@%p3 bra 	$L__BB17_5;
	shl.b32 	%r10, %r6, 2;
	add.s32 	%r11, %r4, %r10;
	ld.shared.f32 	%f6, [%r11];
	ld.shared.f32 	%f7, [%r4];
	add.f32 	%f8, %f6, %f7;
	st.shared.f32 	[%r4], %f8;
$L__BB17_5:
	bar.sync 	0;
	setp.gt.u32 	%p4, %r12, 3;
	mov.u32 	%r12, %r6;
	@%p4 bra 	$L__BB17_3;
$L__BB17_6:
	setp.ne.s32 	%p5, %r1, 0;
	@%p5 bra 	$L__BB17_8;
	ld.shared.f32 	%f9, [_ZZ16VectorDotProductIfEvPKT_S2_PS0_mE5cache];
	cvta.to.global.u64 	%rd11, %rd4;
	mul.wide.u32 	%rd12, %r2, 4;
	add.s64 	%rd13, %rd11, %rd12;
	st.global.f32 	[%rd13], %f9;
$L__BB17_8:
	ret;

}
	// .globl	_Z11SetDiagonalIdEvPT_S0_mmm
.visible .entry _Z11SetDiagonalIdEvPT_S0_mmm(
	.param .u64 .ptr .align 1 _Z11SetDiagonalIdEvPT_S0_mmm_param_0,
	.param .f64 _Z11SetDiagonalIdEvPT_S0_mmm_param_1,
	.param .u64 _Z11SetDiagonalIdEvPT_S0_mmm_param_2,
	.param .u64 _Z11SetDiagonalIdEvPT_S0_mmm_param_3,
	.param .u64 _Z11SetDiagonalIdEvPT_S0_mmm_param_4
)
{
	.reg .pred 	%p<2>;
	.reg .b32 	%r<5>;
	.reg .b64 	%rd<10>;
	.reg .b64 	%fd<2>;

	ld.param.u64 	%rd2, [_Z11SetDiagonalIdEvPT_S0_mmm_param_0];
	ld.param.f64 	%fd1, [_Z11SetDiagonalIdEvPT_S0_mmm_param_1];
	ld.param.u64 	%rd3, [_Z11SetDiagonalIdEvPT_S0_mmm_param_2];
	ld.param.u64 	%rd4, [_Z11SetDiagonalIdEvPT_S0_mmm_param_3];
	mov.u32 	%r1, %tid.x;
	mov.u32 	%r2, %ctaid.x;
	mov.u32 	%r3, %ntid.x;
	mad.lo.s32 	%r4, %r2, %r3, %r1;
	cvt.u64.u32 	%rd1, %r4;
	setp.le.u64 	%p1, %rd4, %rd1;
	@%p1 bra 	$L__BB18_2;
	cvta.to.global.u64 	%rd5, %rd2;
	add.s64 	%rd6, %rd3, %rd1;
	mad.lo.s64 	%rd7, %rd4, %rd1, %rd6;
	shl.b64 	%rd8, %rd7, 3;
	add.s64 	%rd9, %rd5, %rd8;
	st.global.f64 	[%rd9], %fd1;
$L__BB18_2:
	ret;

}
	// .globl	_Z11SetDiagonalIfEvPT_S0_mmm
.visible .entry _Z11SetDiagonalIfEvPT_S0_mmm(
	.param .u64 .ptr .align 1 _Z11SetDiagonalIfEvPT_S0_mmm_param_0,
	.param .f32 _Z11SetDiagonalIfEvPT_S0_mmm_param_1,
	.param .u64 _Z11SetDiagonalIfEvPT_S0_mmm_param_2,
	.param .u64 _Z11SetDiagonalIfEvPT_S0_mmm_param_3,
	.param .u64 _Z11SetDiagonalIfEvPT_S0_mmm_param_4
)
{
	.reg .pred 	%p<2>;
	.reg .b32 	%r<5>;
	.reg .b32 	%f<2>;
	.reg .b64 	%rd<10>;

	ld.param.u64 	%rd2, [_Z11SetDiagonalIfEvPT_S0_mmm_param_0];
	ld.param.f32 	%f1, [_Z11SetDiagonalIfEvPT_S0_mmm_param_1];
	ld.param.u64 	%rd3, [_Z11SetDiagonalIfEvPT_S0_mmm_param_2];
	ld.param.u64 	%rd4, [_Z11SetDiagonalIfEvPT_S0_mmm_param_3];
	mov.u32 	%r1, %tid.x;
	mov.u32 	%r2, %ctaid.x;
	mov.u32 	%r3, %ntid.x;
	mad.lo.s32 	%r4, %r2, %r3, %r1;
	cvt.u64.u32 	%rd1, %r4;
	setp.le.u64 	%p1, %rd4, %rd1;
	@%p1 bra 	$L__BB19_2;
	cvta.to.global.u64 	%rd5, %rd2;
	add.s64 	%rd6, %rd3, %rd1;
	mad.lo.s64 	%rd7, %rd4, %rd1, %rd6;
	shl.b64 	%rd8, %rd7, 2;
	add.s64 	%rd9, %rd5, %rd8;
	st.global.f32 	[%rd9], %f1;
$L__BB19_2:
	ret;

}
	// .globl	_Z8SetRangeIdEvmPT_PKS0_m
.visible .entry _Z8SetRangeIdEvmPT_PKS0_m(
	.param .u64 _Z8SetRangeIdEvmPT_PKS0_m_param_0,
	.param .u64 .ptr .align 1 _Z8SetRangeIdEvmPT_PKS0_m_param_1,
	.param .u64 .ptr .align 1 _Z8SetRangeIdEvmPT_PKS0_m_param_2,
	.param .u64 _Z8SetRangeIdEvmPT_PKS0_m_param_3
)
{
	.reg .pred 	%p<2>;
	.reg .b32 	%r<5>;
	.reg .b64 	%rd<13>;
	.reg .b64 	%fd<2>;

	ld.param.u64 	%rd2, [_Z8SetRangeIdEvmPT_PKS0_m_param_0];
	ld.param.u64 	%rd3, [_Z8SetRangeIdEvmPT_PKS0_m_param_1];
	ld.param.u64 	%rd4, [_Z8SetRangeIdEvmPT_PKS0_m_param_2];
	ld.param.u64 	%rd5, [_Z8SetRangeIdEvmPT_PKS0_m_param_3];
	mov.u32 	%r1, %tid.x;
	mov.u32 	%r2, %ctaid.x;
	mov.u32 	%r3, %ntid.x;
	mad.lo.s32 	%r4, %r2, %r3, %r1;
	cvt.u64.u32 	%rd1, %r4;
	setp.le.u64 	%p1, %rd5, %rd1;
	@%p1 bra 	$L__BB20_2;
	cvta.to.global.u64 	%rd6, %rd4;
	cvta.to.global.u64 	%rd7, %rd3;
	add.s64 	%rd8, %rd2, %rd1;
	shl.b64 	%rd9, %rd8, 3;
	add.s64 	%rd10, %rd6, %rd9;
	ld.global.f64 	%fd1, [%rd10];
	shl.b64 	%rd11, %rd1, 3;
	add.s64 	%rd12, %rd7, %rd11;
	st.global.f64 	[%rd12], %fd1;
$L__BB20_2:
	ret;

}
	// .globl	_Z8SetRangeIfEvmPT_PKS0_m
.visible .entry _Z8SetRangeIfEvmPT_PKS0_m(
	.param .u64 _Z8SetRangeIfEvmPT_PKS0_m_param_0,
	.param .u64 .ptr .align 1 _Z8SetRangeIfEvmPT_PKS0_m_param_1,
	.param .u64 .ptr .align 1 _Z8SetRangeIfEvmPT_PKS0_m_param_2,
	.param .u64 _Z8SetRangeIfEvmPT_PKS0_m_param_3
)
{
	.reg .pred 	%p<2>;
	.reg .b32 	%r<5>;
	.reg .b32 	%f<2>;
	.reg .b64 	%rd<13>;

	ld.param.u64 	%rd2, [_Z8SetRangeIfEvmPT_PKS0_m_param_0];
	ld.param.u64 	%rd3, [_Z8SetRangeIfEvmPT_PKS0_m_param_1];
	ld.param.u64 	%rd4, [_Z8SetRangeIfEvmPT_PKS0_m_param_2];
	ld.param.u64 	%rd5, [_Z8SetRangeIfEvmPT_PKS0_m_param_3];
	mov.u32 	%r1, %tid.x;
	mov.u32 	%r2, %ctaid.x;
	mov.u32 	%r3, %ntid.x;
	mad.lo.s32 	%r4, %r2, %r3, %r1;
	cvt.u64.u32 	%rd1, %r4;
	setp.le.u64 	%p1, %rd5, %rd1;
	@%p1 bra 	$L__BB21_2;
	cvta.to.global.u64 	%rd6, %rd4;
	cvta.to.global.u64 	%rd7, %rd3;
	add.s64 	%rd8, %rd2, %rd1;
	shl.b64 	%rd9, %rd8, 2;
	add.s64 	%rd10, %rd6, %rd9;
	ld.global.f32 	%f1, [%rd10];
	shl.b64 	%rd11, %rd1, 2;
	add.s64 	%rd12, %rd7, %rd11;
	st.global.f32 	[%rd12], %f1;
$L__BB21_2:
	ret;

}
	// .globl	_Z11GetDiagonalIdEvPT_PKS0_mmm
.visible .entry _Z11GetDiagonalIdEvPT_PKS0_mmm(
	.param .u64 .ptr .align 1 _Z11GetDiagonalIdEvPT_PKS0_mmm_param_0,
	.param .u64 .ptr .align 1 _Z11GetDiagonalIdEvPT_PKS0_mmm_param_1,
	.param .u64 _Z11GetDiagonalIdEvPT_PKS0_mmm_param_2,
	.param .u64 _Z11GetDiagonalIdEvPT_PKS0_mmm_param_3,
	.param .u64 _Z11GetDiagonalIdEvPT_PKS0_mmm_param_4
)
{
	.reg .pred 	%p<2>;
	.reg .b32 	%r<5>;
	.reg .b64 	%rd<13>;
	.reg .b64 	%fd<2>;

	ld.param.u64 	%rd2, [_Z11GetDiagonalIdEvPT_PKS0_mmm_param_0];
	ld.param.u64 	%rd3, [_Z11GetDiagonalIdEvPT_PKS0_mmm_param_1];
	ld.param.u64 	%rd4, [_Z11GetDiagonalIdEvPT_PKS0_mmm_param_2];
	ld.param.u64 	%rd5, [_Z11GetDiagonalIdEvPT_PKS0_mmm_param_3];
	mov.u32 	%r1, %tid.x;
	mov.u32 	%r2, %ctaid.x;
	mov.u32 	%r3, %ntid.x;
	mad.lo.s32 	%r4, %r2, %r3, %r1;
	cvt.u64.u32 	%rd1, %r4;
	setp.le.u64 	%p1, %rd5, %rd1;
	@%p1 bra 	$L__BB22_2;
	cvta.to.global.u64 	%rd6, %rd3;
	cvta.to.global.u64 	%rd7, %rd2;
	add.s64 	%rd8, %rd4, %rd1;
	mad.lo.s64 	%rd9, %rd5, %rd1, %rd8;
	shl.b64 	%rd10, %rd9, 3;
	add.s64 	%rd11, %rd6, %rd10;
	ld.global.f64 	%fd1, [%rd11];
	add.s64 	%rd12, %rd7, %rd10;
	st.global.f64 	[%rd12], %fd1;
$L__BB22_2:
	ret;

}
	// .globl	_Z11GetDiagonalIfEvPT_PKS0_mmm
.visible .entry _Z11GetDiagonalIfEvPT_PKS0_mmm(
	.param .u64 .ptr .align 1 _Z11GetDiagonalIfEvPT_PKS0_mmm_param_0,
	.param .u64 .ptr .align 1 _Z11GetDiagonalIfEvPT_PKS0_mmm_param_1,
	.param .u64 _Z11GetDiagonalIfEvPT_PKS0_mmm_param_2,
	.param .u64 _Z11GetDiagonalIfEvPT_PKS0_mmm_param_3,
	.param .u64 _Z11GetDiagonalIfEvPT_PKS0_mmm_param_4
)
{
	.reg .pred 	%p<2>;
	.reg .b32 	%r<5>;
	.reg .b32 	%f<2>;
	.reg .b64 	%rd<13>;

	ld.param.u64 	%rd2, [_Z11GetDiagonalIfEvPT_PKS0_mmm_param_0];
	ld.param.u64 	%rd3, [_Z11GetDiagonalIfEvPT_PKS0_mmm_param_1];
	ld.param.u64 	%rd4, [_Z11GetDiagonalIfEvPT_PKS0_mmm_param_2];
	ld.param.u64 	%rd5, [_Z11GetDiagonalIfEvPT_PKS0_mmm_param_3];
	mov.u32 	%r1, %tid.x;
	mov.u32 	%r2, %ctaid.x;
	mov.u32 	%r3, %ntid.x;
	mad.lo.s32 	%r4, %r2, %r3, %r1;
	cvt.u64.u32 	%rd1, %r4;
	setp.le.u64 	%p1, %rd5, %rd1;
	@%p1 bra 	$L__BB23_2;
	cvta.to.global.u64 	%rd6, %rd3;
	cvta.to.global.u64 	%rd7, %rd2;
	add.s64 	%rd8, %rd4, %rd1;
	mad.lo.s64 	%rd9, %rd5, %rd1, %rd8;
	shl.b64 	%rd10, %rd9, 2;
	add.s64 	%rd11, %rd6, %rd10;
	ld.global.f32 	%f1, [%rd11];
	add.s64 	%rd12, %rd7, %rd10;
	st.global.f32 	[%rd12], %f1;
$L__BB23_2:
	ret;

}
	// .globl	_Z18GetLowerTriangularIdEvPT_PKS0_mmm
.visible .entry _Z18GetLowerTriangularIdEvPT_PKS0_mmm(
	.param .u64 .ptr .align 1 _Z18GetLowerTriangularIdEvPT_PKS0_mmm_param_0,
	.param .u64 .ptr .align 1 _Z18GetLowerTriangularIdEvPT_PKS0_mmm_param_1,
	.param .u64 _Z18GetLowerTriangularIdEvPT_PKS0_mmm_param_2,
	.param .u64 _Z18GetLowerTriangularIdEvPT_PKS0_mmm_param_3,
	.param .u64 _Z18GetLowerTriangularIdEvPT_PKS0_mmm_param_4
)
{
	.reg .pred 	%p<4>;
	.reg .b32 	%r<9>;
	.reg .b64 	%rd<12>;
	.reg .b64 	%fd<2>;

	ld.param.u64 	%rd2, [_Z18GetLowerTriangularIdEvPT_PKS0_mmm_param_0];
	ld.param.u64 	%rd3, [_Z18GetLowerTriangularIdEvPT_PKS0_mmm_param_1];
	ld.param.u64 	%rd4, [_Z18GetLowerTriangularIdEvPT_PKS0_mmm_param_3];
	mov.u32 	%r2, %tid.x;
	mov.u32 	%r3, %ctaid.x;
	mov.u32 	%r4, %ntid.x;
	mad.lo.s32 	%r1, %r3, %r4, %r2;
	mov.u32 	%r5, %tid.y;
	mov.u32 	%r6, %ctaid.y;
	mov.u32 	%r7, %ntid.y;
	mad.lo.s32 	%r8, %r6, %r7, %r5;
	cvt.u64.u32 	%rd1, %r8;
	setp.le.u64 	%p1, %rd4, %rd1;
	setp.ge.u32 	%p2, %r1, %r8;
	or.pred  	%p3, %p2, %p1;
	@%p3 bra 	$L__BB24_2;
	cvta.to.global.u64 	%rd5, %rd3;
	cvta.to.global.u64 	%rd6, %rd2;
	cvt.u64.u32 	%rd7, %r1;
	mad.lo.s64 	%rd8, %rd4, %rd7, %rd1;
	shl.b64 	%rd9, %rd8, 3;
	add.s64 	%rd10, %rd5, %rd9;
	ld.global.f64 	%fd1, [%rd10];
	add.s64 	%rd11, %rd6, %rd9;
	st.global.f64 	[%rd11], %fd1;
$L__BB24_2:
	ret;

}
	// .globl	_Z18GetLowerTriangularIfEvPT_PKS0_mmm
.visible .entry _Z18GetLowerTriangularIfEvPT_PKS0_mmm(
	.param .u64 .ptr .align 1 _Z18GetLowerTriangularIfEvPT_PKS0_mmm_param_0,
	.param .u64 .ptr .align 1 _Z18GetLowerTriangularIfEvPT_PKS0_mmm_param_1,
	.param .u64 _Z18GetLowerTriangularIfEvPT_PKS0_mmm_param_2,
	.param .u64 _Z18GetLowerTriangularIfEvPT_PKS0_mmm_param_3,
	.param .u64 _Z18GetLowerTriangularIfEvPT_PKS0_mmm_param_4
)
{
	.reg .pred 	%p<4>;
	.reg .b32 	%r<9>;
	.reg .b32 	%f<2>;
	.reg .b64 	%rd<12>;

	ld.param.u64 	%rd2, [_Z18GetLowerTriangularIfEvPT_PKS0_mmm_param_0];
	ld.param.u64 	%rd3, [_Z18GetLowerTriangularIfEvPT_PKS0_mmm_param_1];
	ld.param.u64 	%rd4, [_Z18GetLowerTriangularIfEvPT_PKS0_mmm_param_3];
	mov.u32 	%r2, %tid.x;
	mov.u32 	%r3, %ctaid.x;
	mov.u32 	%r4, %ntid.x;
	mad.lo.s32 	%r1, %r3, %r4, %r2;
	mov.u32 	%r5, %tid.y;
	mov.u32 	%r6, %ctaid.y;
	mov.u32 	%r7, %ntid.y;
	mad.lo.s32 	%r8, %r6, %r7, %r5;
	cvt.u64.u32 	%rd1, %r8;
	setp.le.u64 	%p1, %rd4, %rd1;
	setp.ge.u32 	%p2, %r1, %r8;
	or.pred  	%p3, %p2, %p1;
	@%p3 bra 	$L__BB25_2;
	cvta.to.global.u64 	%rd5, %rd3;
	cvta.to.global.u64 	%rd6, %rd2;
	cvt.u64.u32 	%rd7, %r1;
	mad.lo.s64 	%rd8, %rd4, %rd7, %rd1;
	shl.b64 	%rd9, %rd8, 2;
	add.s64 	%rd10, %rd5, %rd9;
	ld.global.f32 	%f1, [%rd10];
	add.s64 	%rd11, %rd6, %rd9;
	st.global.f32 	[%rd11], %f1;
$L__BB25_2:
	ret;

}
	// .globl	_Z18GetUpperTriangularIdEvPT_PKS0_mmm
.visible .entry _Z18GetUpperTriangularIdEvPT_PKS0_mmm(
	.param .u64 .ptr .align 1 _Z18GetUpperTriangularIdEvPT_PKS0_mmm_param_0,
	.param .u64 .ptr .align 1 _Z18GetUpperTriangularIdEvPT_PKS0_mmm_param_1,
	.param .u64 _Z18GetUpperTriangularIdEvPT_PKS0_mmm_param_2,
	.param .u64 _Z18GetUpperTriangularIdEvPT_PKS0_mmm_param_3,
	.param .u64 _Z18GetUpperTriangularIdEvPT_PKS0_mmm_param_4
)
{
	.reg .pred 	%p<6>;
	.reg .b32 	%r<11>;
	.reg .b64 	%rd<15>;
	.reg .b64 	%fd<2>;

	ld.param.u64 	%rd2, [_Z18GetUpperTriangularIdEvPT_PKS0_mmm_param_0];
	ld.param.u64 	%rd3, [_Z18GetUpperTriangularIdEvPT_PKS0_mmm_param_1];
	ld.param.u64 	%rd5, [_Z18GetUpperTriangularIdEvPT_PKS0_mmm_param_2];
	ld.param.u64 	%rd4, [_Z18GetUpperTriangularIdEvPT_PKS0_mmm_param_3];
	ld.param.u64 	%rd6, [_Z18GetUpperTriangularIdEvPT_PKS0_mmm_param_4];
	mov.u32 	%r2, %tid.x;
	mov.u32 	%r3, %ctaid.x;
	mov.u32 	%r4, %ntid.x;
	mad.lo.s32 	%r5, %r3, %r4, %r2;
	cvt.u64.u32 	%rd1, %r5;
	mov.u32 	%r7, %tid.y;
	mov.u32 	%r8, %ctaid.y;
	mov.u32 	%r9, %ntid.y;
	mad.lo.s32 	%r10, %r8, %r9, %r7;
	setp.le.u64 	%p1, %rd6, %rd1;
	setp.ge.u32 	%p2, %r10, %r5;
	or.pred  	%p3, %p1, %p2;
	add.s64 	%rd7, %rd5, 1;
	setp.gt.u64 	%p4, %rd7, %rd1;
	or.pred  	%p5, %p4, %p3;
	@%p5 bra 	$L__BB26_2;
	cvta.to.global.u64 	%rd8, %rd3;
	cvta.to.global.u64 	%rd9, %rd2;
	cvt.u64.u32 	%rd10, %r10;
	mad.lo.s64 	%rd11, %rd4, %rd1, %rd10;
	shl.b64 	%rd12, %rd11, 3;
	add.s64 	%rd13, %rd8, %rd12;
	ld.global.f64 	%fd1, [%rd13];
	add.s64 	%rd14, %rd9, %rd12;
	st.global.f64 	[%rd14], %fd1;
$L__BB26_2:
	ret;

}
	// .globl	_Z18GetUpperTriangularIfEvPT_PKS0_mmm
.visible .entry _Z18GetUpperTriangularIfEvPT_PKS0_mmm(
	.param .u64 .ptr .align 1 _Z18GetUpperTriangularIfEvPT_PKS0_mmm_param_0,
	.param .u64 .ptr .align 1 _Z18GetUpperTriangularIfEvPT_PKS0_mmm_param_1,
	.param .u64 _Z18GetUpperTriangularIfEvPT_PKS0_mmm_param_2,
	.param .u64 _Z18GetUpperTriangularIfEvPT_PKS0_mmm_param_3,
	.param .u64 _Z18GetUpperTriangularIfEvPT_PKS0_mmm_param_4
)
{
	.reg .pred 	%p<6>;
	.reg .b32 	%r<11>;
	.reg .b32 	%f<2>;
	.reg .b64 	%rd<15>;

	ld.param.u64 	%rd2, [_Z18GetUpperTriangularIfEvPT_PKS0_mmm_param_0];
	ld.param.u64 	%rd3, [_Z18GetUpperTriangularIfEvPT_PKS0_mmm_param_1];
	ld.param.u64 	%rd5, [_Z18GetUpperTriangularIfEvPT_PKS0_mmm_param_2];
	ld.param.u64 	%rd4, [_Z18GetUpperTriangularIfEvPT_PKS0_mmm_param_3];
	ld.param.u64 	%rd6, [_Z18GetUpperTriangularIfEvPT_PKS0_mmm_param_4];
	mov.u32 	%r2, %tid.x;
	mov.u32 	%r3, %ctaid.x;
	mov.u32 	%r4, %ntid.x;
	mad.lo.s32 	%r5, %r3, %r4, %r2;
	cvt.u64.u32 	%rd1, %r5;
	mov.u32 	%r7, %tid.y;
	mov.u32 	%r8, %ctaid.y;
	mov.u32 	%r9, %ntid.y;
	mad.lo.s32 	%r10, %r8, %r9, %r7;
	setp.le.u64 	%p1, %rd6, %rd1;
	setp.ge.u32 	%p2, %r10, %r5;
	or.pred  	%p3, %p1, %p2;
	add.s64 	%rd7, %rd5, 1;
	setp.gt.u64 	%p4, %rd7, %rd1;
	or.pred  	%p5, %p4, %p3;
	@%p5 bra 	$L__BB27_2;
	cvta.to.global.u64 	%rd8, %rd3;
	cvta.to.global.u64 	%rd9, %rd2;
	cvt.u64.u32 	%rd10, %r10;
	mad.lo.s64 	%rd11, %rd4, %rd1, %rd10;
	shl.b64 	%rd12, %rd11, 2;
	add.s64 	%rd13, %rd8, %rd12;
	ld.global.f32 	%f1, [%rd13];
	add.s64 	%rd14, %rd9, %rd12;
	st.global.f32 	[%rd14], %f1;
$L__BB27_2:
	ret;

}
.func  (.param .align 16 .b8 func_retval0[16]) __internal_trig_reduction_slowpathd(
	.param .b64 __internal_trig_reduction_slowpathd_param_0
)
{
	.local .align 8 .b8 	__local_depot28[40];
	.reg .b64 	%SP;
	.reg .b64 	%SPL;
	.reg .pred 	%p<10>;
	.reg .b32 	%r<47>;
	.reg .b64 	%rd<74>;
	.reg .b64 	%fd<5>;

	mov.u64 	%SPL, __local_depot28;
	ld.param.f64 	%fd4, [__internal_trig_reduction_slowpathd_param_0];
	add.u64 	%rd1, %SPL, 0;
	{
	.reg .b32 %temp; 
	mov.b64 	{%temp, %r1}, %fd4;
	}
	shr.u32 	%r2, %r1, 20;
	and.b32  	%r3, %r2, 2047;
	setp.eq.s32 	%p1, %r3, 2047;
	mov.b32 	%r46, 0;
	@%p1 bra 	$L__BB28_9;
	add.s32 	%r20, %r3, -1024;
	mov.b64 	%rd20, %fd4;
	shl.b64 	%rd2, %rd20, 11;
	shr.u32 	%r4, %r20, 6;
	sub.s32 	%r45, 15, %r4;
	sub.s32 	%r21, 19, %r4;
	setp.lt.u32 	%p2, %r20, 128;
	selp.b32 	%r6, 18, %r21, %p2;
	setp.ge.s32 	%p3, %r45, %r6;
	mov.b64 	%rd70, 0;
	@%p3 bra 	$L__BB28_4;
	add.s32 	%r23, %r6, %r4;
	neg.s32 	%r43, %r23;
	or.b64  	%rd3, %rd2, -9223372036854775808;
	mov.b64 	%rd70, 0;
	mov.b32 	%r42, 0;
	mov.u64 	%rd25, __cudart_i2opi_d;
	mov.u32 	%r44, %r45;
$L__BB28_3:
	.pragma "nounroll";
	mul.wide.s32 	%rd22, %r42, 8;
	add.s64 	%rd23, %rd1, %rd22;
	mul.wide.s32 	%rd24, %r44, 8;
	add.s64 	%rd26, %rd25, %rd24;
	ld.global.nc.u64 	%rd27, [%rd26];
	{
	.reg .u32 %r0, %r1, %r2, %r3, %alo, %ahi, %blo, %bhi, %clo, %chi;
	mov.b64 	{%alo,%ahi}, %rd27;
	mov.b64 	{%blo,%bhi}, %rd3;
	mov.b64 	{%clo,%chi}, %rd70;
	mad.lo.cc.u32 	%r0, %alo, %blo, %clo;
	madc.hi.cc.u32 	%r1, %alo, %blo, %chi;
	madc.hi.u32 	%r2, %alo, %bhi, 0;
	mad.lo.cc.u32 	%r1, %alo, %bhi, %r1;
	madc.hi.cc.u32 	%r2, %ahi, %blo, %r2;
	madc.hi.u32 	%r3, %ahi, %bhi, 0;
	mad.lo.cc.u32 	%r1, %ahi, %blo, %r1;
	madc.lo.cc.u32 	%r2, %ahi, %bhi, %r2;
	addc.u32 	%r3, %r3, 0;
	mov.b64 	%rd28, {%r0,%r1};
	mov.b64 	%rd70, {%r2,%r3};
	}
	st.local.u64 	[%rd23], %rd28;
	add.s32 	%r44, %r44, 1;
	add.s32 	%r43, %r43, 1;
	add.s32 	%r42, %r42, 1;
	setp.ne.s32 	%p4, %r43, -15;
	mov.u32 	%r45, %r6;
	@%p4 bra 	$L__BB28_3;
$L__BB28_4:
	cvt.s64.s32 	%rd29, %r45;
	cvt.u64.u32 	%rd30, %r4;
	add.s64 	%rd31, %rd30, %rd29;
	shl.b64 	%rd32, %rd31, 3;
	add.s64 	%rd33, %rd1, %rd32;
	st.local.u64 	[%rd33+-120], %rd70;
	and.b32  	%r15, %r2, 63;
	ld.local.u64 	%rd72, [%rd1+16];
	ld.local.u64 	%rd71, [%rd1+24];
	setp.eq.s32 	%p5, %r15, 0;
	@%p5 bra 	$L__BB28_6;
	shl.b64 	%rd34, %rd71, %r15;
	shr.u64 	%rd35, %rd72, 1;
	xor.b32  	%r24, %r15, 63;
	shr.u64 	%rd36, %rd35, %r24;
	or.b64  	%rd71, %rd34, %rd36;
	ld.local.u64 	%rd37, [%rd1+8];
	shl.b64 	%rd38, %rd72, %r15;
	shr.u64 	%rd39, %rd37, 1;
	shr.u64 	%rd40, %rd39, %r24;
	or.b64  	%rd72, %rd38, %rd40;
$L__BB28_6:
	and.b32  	%r25, %r1, -2147483648;
	shr.u64 	%rd41, %rd71, 62;
	cvt.u32.u64 	%r26, %rd41;
	mov.b64 	{%r27, %r28}, %rd71;
	mov.b64 	{%r29, %r30}, %rd72;
	shf.l.wrap.b32 	%r31, %r30, %r27, 2;
	shf.l.wrap.b32 	%r32, %r27, %r28, 2;
	mov.b64 	%rd42, {%r31, %r32};
	shl.b64 	%rd43, %rd72, 2;
	shr.u64 	%rd44, %rd42, 63;
	cvt.u32.u64 	%r33, %rd44;
	add.s32 	%r34, %r33, %r26;
	setp.eq.s32 	%p6, %r25, 0;
	neg.s32 	%r35, %r34;
	selp.b32 	%r46, %r34, %r35, %p6;
	setp.gt.s64 	%p7, %rd42, -1;
	mov.b64 	%rd45, 0;
	{
	.reg .u32 %r0, %r1, %r2, %r3, %a0, %a1, %a2, %a3, %b0, %b1, %b2, %b3;
	mov.b64 	{%a0,%a1}, %rd45;
	mov.b64 	{%a2,%a3}, %rd45;
	mov.b64 	{%b0,%b1}, %rd43;
	mov.b64 	{%b2,%b3}, %rd42;
	sub.cc.u32 	%r0, %a0, %b0;
	subc.cc.u32 	%r1, %a1, %b1;
	subc.cc.u32 	%r2, %a2, %b2;
	subc.u32 	%r3, %a3, %b3;
	mov.b64 	%rd46, {%r0,%r1};
	mov.b64 	%rd47, {%r2,%r3};
	}
	xor.b32  	%r36, %r25, -2147483648;
	selp.b64 	%rd73, %rd42, %rd47, %p7;
	selp.b64 	%rd14, %rd43, %rd46, %p7;
	selp.b32 	%r17, %r25, %r36, %p7;
	clz.b64 	%r37, %rd73;
	cvt.u64.u32 	%rd15, %r37;
	setp.eq.s32 	%p8, %r37, 0;
	@%p8 bra 	$L__BB28_8;
	cvt.u32.u64 	%r38, %rd15;
	and.b32  	%r39, %r38, 63;
	shl.b64 	%rd48, %rd73, %r39;
	shr.u64 	%rd49, %rd14, 1;
	not.b32 	%r40, %r38;
	and.b32  	%r41, %r40, 63;
	shr.u64 	%rd50, %rd49, %r41;
	or.b64  	%rd73, %rd48, %rd50;
$L__BB28_8:
	mov.b64 	%rd51, -3958705157555305931;
	{
	.reg .u32 %r0, %r1, %r2, %r3, %alo, %ahi, %blo, %bhi;
	mov.b64 	{%alo,%ahi}, %rd73;
	mov.b64 	{%blo,%bhi}, %rd51;
	mul.lo.u32 	%r0, %alo, %blo;
	mul.hi.u32 	%r1, %alo, %blo;
	mad.lo.cc.u32 	%r1, %alo, %bhi, %r1;
	madc.hi.u32 	%r2, %alo, %bhi, 0;
	mad.lo.cc.u32 	%r1, %ahi, %blo, %r1;
	madc.hi.cc.u32 	%r2, %ahi, %blo, %r2;
	madc.hi.u32 	%r3, %ahi, %bhi, 0;
	mad.lo.cc.u32 	%r2, %ahi, %bhi, %r2;
	addc.u32 	%r3, %r3, 0;
	mov.b64 	%rd52, {%r0,%r1};
	mov.b64 	%rd53, {%r2,%r3};
	}
	setp.gt.s64 	%p9, %rd53, 0;
	{
	.reg .u32 %r0, %r1, %r2, %r3, %a0, %a1, %a2, %a3, %b0, %b1, %b2, %b3;
	mov.b64 	{%a0,%a1}, %rd52;
	mov.b64 	{%a2,%a3}, %rd53;
	mov.b64 	{%b0,%b1}, %rd52;
	mov.b64 	{%b2,%b3}, %rd53;
	add.cc.u32 	%r0, %a0, %b0;
	addc.cc.u32 	%r1, %a1, %b1;
	addc.cc.u32 	%r2, %a2, %b2;
	addc.u32 	%r3, %a3, %b3;
	mov.b64 	%rd54, {%r0,%r1};
	mov.b64 	%rd55, {%r2,%r3};
	}
	selp.b64 	%rd56, %rd55, %rd53, %p9;
	selp.s64 	%rd57, -1, 0, %p9;
	sub.s64 	%rd58, %rd57, %rd15;
	cvt.u64.u32 	%rd59, %r17;
	shl.b64 	%rd60, %rd59, 32;
	add.s64 	%rd61, %rd56, 1;
	shr.u64 	%rd62, %rd61, 10;
	add.s64 	%rd63, %rd62, 1;
	shr.u64 	%rd64, %rd63, 1;
	shl.b64 	%rd65, %rd58, 52;
	add.s64 	%rd66, %rd65, %rd64;
	add.s64 	%rd67, %rd66, 4602678819172646912;
	or.b64  	%rd68, %rd67, %rd60;
	mov.b64 	%fd4, %rd68;
$L__BB28_9:
	st.param.f64 	[func_retval0], %fd4;
	st.param.b32 	[func_retval0+8], %r46;
	ret;

}


// ===== COMPILED SASS (sm_100) =====

	.target	sm_100

	.elftype	@"ET_EXEC"


//--------------------- .note.nv.tkinfo           --------------------------
	.section	.note.nv.tkinfo,"",@"SHT_NOTE"
	.sectionflags	@"SHF_NOTE_NV_TKINFO"
	.tkinfo
        /*0018*/ 	.word	0x00000002
        /*0030*/ 	.string	""
        /*0030*/ 	.string	"ptxas"
        /*0030*/ 	.string	"Cuda compilation tools, release 13.0, V13.0.88"
        /*0030*/ 	.string	"Build cuda_13.0.r13.0/compiler.36424714_0"
        /*0030*/ 	.string	"-arch sm_100 -m 64 "



//--------------------- .note.nv.cuinfo           --------------------------
	.section	.note.nv.cuinfo,"",@"SHT_NOTE"
	.sectionflags	@"SHF_NOTE_NV_CUINFO"
        /*0018*/ 	.short	0x0002
        /*001a*/ 	.short	0x0064
        /*001c*/ 	.short	0x0082
	.zero		2


//--------------------- .nv.info                  --------------------------
	.section	.nv.info,"",@"SHT_CUDA_INFO"
	.align	4


	//----- nvinfo : EIATTR_REGCOUNT
	.align		4
        /*0000*/ 	.byte	0x04, 0x2f
        /*0002*/ 	.short	(.L_4 - .L_3)
	.align		4
.L_3:
        /*0004*/ 	.word	index@(_Z8SetEqualIdEvPT_PKS0_m)
        /*0008*/ 	.word	0x00000008


	//----- nvinfo : EIATTR_FRAME_SIZE
	.align		4
.L_4:
        /*000c*/ 	.byte	0x04, 0x11
        /*000e*/ 	.short	(.L_6 - .L_5)
	.align		4
.L_5:
        /*0010*/ 	.word	index@(_Z8SetEqualIdEvPT_PKS0_m)
        /*0014*/ 	.word	0x00000000


	//----- nvinfo : EIATTR_REGCOUNT
	.align		4
.L_6:
        /*0018*/ 	.byte	0x04, 0x2f
        /*001a*/ 	.short	(.L_8 - .L_7)
	.align		4
.L_7:
        /*001c*/ 	.word	index@(_Z8SetEqualIfEvPT_PKS0_m)
        /*0020*/ 	.word	0x00000008


	//----- nvinfo : EIATTR_FRAME_SIZE
	.align		4
.L_8:
        /*0024*/ 	.byte	0x04, 0x11
        /*0026*/ 	.short	(.L_10 - .L_9)
	.align		4
.L_9:
        /*0028*/ 	.word	index@(_Z8SetEqualIfEvPT_PKS0_m)
        /*002c*/ 	.word	0x00000000


	//----- nvinfo : EIATTR_REGCOUNT
	.align		4
.L_10:
        /*0030*/ 	.byte	0x04, 0x2f
        /*0032*/ 	.short	(.L_12 - .L_11)
	.align		4
.L_11:
        /*0034*/ 	.word	index@(_Z9VectorAddIdEvPT_PKS0_m)
        /*0038*/ 	.word	0x0000000c


	//----- nvinfo : EIATTR_FRAME_SIZE
	.align		4
.L_12:
        /*003c*/ 	.byte	0x04, 0x11
        /*003e*/ 	.short	(.L_14 - .L_13)
	.align		4
.L_13:
        /*0040*/ 	.word	index@(_Z9VectorAddIdEvPT_PKS0_m)
        /*0044*/ 	.word	0x00000000


	//----- nvinfo : EIATTR_REGCOUNT
	.align		4
.L_14:
        /*0048*/ 	.byte	0x04, 0x2f
        /*004a*/ 	.short	(.L_16 - .L_15)
	.align		4
.L_15:
        /*004c*/ 	.word	index@(_Z9VectorAddIfEvPT_PKS0_m)
        /*0050*/ 	.word	0x0000000a


	//----- nvinfo : EIATTR_FRAME_SIZE
	.align		4
.L_16:
        /*0054*/ 	.byte	0x04, 0x11
        /*0056*/ 	.short	(.L_18 - .L_17)
	.align		4
.L_17:
        /*0058*/ 	.word	index@(_Z9VectorAddIfEvPT_PKS0_m)
        /*005c*/ 	.word	0x00000000


	//----- nvinfo : EIATTR_REGCOUNT
	.align		4
.L_18:
        /*0060*/ 	.byte	0x04, 0x2f
        /*0062*/ 	.short	(.L_20 - .L_19)
	.align		4
.L_19:
        /*0064*/ 	.word	index@(_Z14VectorSubtractIdEvPT_PKS0_m)
        /*0068*/ 	.word	0x0000000c


	//----- nvinfo : EIATTR_FRAME_SIZE
	.align		4
.L_20:
        /*006c*/ 	.byte	0x04, 0x11
        /*006e*/ 	.short	(.L_22 - .L_21)
	.align		4
.L_21:
        /*0070*/ 	.word	index@(_Z14VectorSubtractIdEvPT_PKS0_m)
        /*0074*/ 	.word	0x00000000


	//----- nvinfo : EIATTR_REGCOUNT
	.align		4
.L_22:
        /*0078*/ 	.byte	0x04, 0x2f
        /*007a*/ 	.short	(.L_24 - .L_23)
	.align		4
.L_23:
        /*007c*/ 	.word	index@(_Z14VectorSubtractIfEvPT_PKS0_m)
        /*0080*/ 	.word	0x0000000a


	//----- nvinfo : EIATTR_FRAME_SIZE
	.align		4
.L_24:
        /*0084*/ 	.byte	0x04, 0x11
        /*0086*/ 	.short	(.L_26 - .L_25)
	.align		4
.L_25:
        /*0088*/ 	.word	index@(_Z14VectorSubtractIfEvPT_PKS0_m)
        /*008c*/ 	.word	0x00000000


	//----- nvinfo : EIATTR_REGCOUNT
	.align		4
.L_26:
        /*0090*/ 	.byte	0x04, 0x2f
        /*0092*/ 	.short	(.L_28 - .L_27)
	.align		4
.L_27:
        /*0094*/ 	.word	index@(_Z20VectorScalarMultiplyIdEvPT_S0_m)
        /*0098*/ 	.word	0x00000008


	//----- nvinfo : EIATTR_FRAME_SIZE
	.align		4
.L_28:
        /*009c*/ 	.byte	0x04, 0x11
        /*009e*/ 	.short	(.L_30 - .L_29)
	.align		4
.L_29:
        /*00a0*/ 	.word	index@(_Z20VectorScalarMultiplyIdEvPT_S0_m)
        /*00a4*/ 	.word	0x00000000


	//----- nvinfo : EIATTR_REGCOUNT
	.align		4
.L_30:
        /*00a8*/ 	.byte	0x04, 0x2f
        /*00aa*/ 	.short	(.L_32 - .L_31)
	.align		4
.L_31:
        /*00ac*/ 	.word	index@(_Z20VectorScalarMultiplyIfEvPT_S0_m)
        /*00b0*/ 	.word	0x00000008


	//----- nvinfo : EIATTR_FRAME_SIZE
	.align		4
.L_32:
        /*00b4*/ 	.byte	0x04, 0x11
        /*00b6*/ 	.short	(.L_34 - .L_33)
	.align		4
.L_33:
        /*00b8*/ 	.word	index@(_Z20VectorScalarMultiplyIfEvPT_S0_m)
        /*00bc*/ 	.word	0x00000000


	//----- nvinfo : EIATTR_REGCOUNT
	.align		4
.L_34:
        /*00c0*/ 	.byte	0x04, 0x2f
        /*00c2*/ 	.short	(.L_36 - .L_35)
	.align		4
.L_35:
        /*00c4*/ 	.word	index@(_Z14InvertElementsIdEvPT_m)
        /*00c8*/ 	.word	0x0000000e


	//----- nvinfo : EIATTR_FRAME_SIZE
	.align		4
.L_36:
        /*00cc*/ 	.byte	0x04, 0x11
        /*00ce*/ 	.short	(.L_38 - .L_37)
	.align		4
.L_37:
        /*00d0*/ 	.word	index@($__internal_1_$__cuda_sm20_dblrcp_rn_slowpath_v3)
        /*00d4*/ 	.word	0x00000000


	//----- nvinfo : EIATTR_FRAME_SIZE
	.align		4
.L_38:
        /*00d8*/ 	.byte	0x04, 0x11
        /*00da*/ 	.short	(.L_40 - .L_39)
	.align		4
.L_39:
        /*00dc*/ 	.word	index@(_Z14InvertElementsIdEvPT_m)
        /*00e0*/ 	.word	0x00000000


	//----- nvinfo : EIATTR_REGCOUNT
	.align		4
.L_40:
        /*00e4*/ 	.byte	0x04, 0x2f
        /*00e6*/ 	.short	(.L_42 - .L_41)
	.align		4
.L_41:
        /*00e8*/ 	.word	index@(_Z14InvertElementsIfEvPT_m)
        /*00ec*/ 	.word	0x0000000f


	//----- nvinfo : EIATTR_FRAME_SIZE
	.align		4
.L_42:
        /*00f0*/ 	.byte	0x04, 0x11
        /*00f2*/ 	.short	(.L_44 - .L_43)
	.align		4
.L_43:
        /*00f4*/ 	.word	index@($__internal_0_$__cuda_sm20_rcp_rn_f32_slowpath)
        /*00f8*/ 	.word	0x00000000


	//----- nvinfo : EIATTR_FRAME_SIZE
	.align		4
.L_44:
        /*00fc*/ 	.byte	0x04, 0x11
        /*00fe*/ 	.short	(.L_46 - .L_45)
	.align		4
.L_45:
        /*0100*/ 	.word	index@(_Z14InvertElementsIfEvPT_m)
        /*0104*/ 	.word	0x00000000


	//----- nvinfo : EIATTR_REGCOUNT
	.align		4
.L_46:
        /*0108*/ 	.byte	0x04, 0x2f
        /*010a*/ 	.short	(.L_48 - .L_47)
	.align		4
.L_47:
        /*010c*/ 	.word	index@(_Z11SinElementsIdEvPT_m)
        /*0110*/ 	.word	0x0000001c


	//----- nvinfo : EIATTR_FRAME_SIZE
	.align		4
.L_48:
        /*0114*/ 	.byte	0x04, 0x11
        /*0116*/ 	.short	(.L_50 - .L_49)
	.align		4
.L_49:
        /*0118*/ 	.word	index@($_Z11SinElementsIdEvPT_m$__internal_trig_reduction_slowpathd)
        /*011c*/ 	.word	0x00000028


	//----- nvinfo : EIATTR_FRAME_SIZE
	.align		4
.L_50:
        /*0120*/ 	.byte	0x04, 0x11
        /*0122*/ 	.short	(.L_52 - .L_51)
	.align		4
.L_51:
        /*0124*/ 	.word	index@(_Z11SinElementsIdEvPT_m)
        /*0128*/ 	.word	0x00000028


	//----- nvinfo : EIATTR_REGCOUNT
	.align		4
.L_52:
        /*012c*/ 	.byte	0x04, 0x2f
        /*012e*/ 	.short	(.L_54 - .L_53)
	.align		4
.L_53:
        /*0130*/ 	.word	index@(_Z11SinElementsIfEvPT_m)
        /*0134*/ 	.word	0x00000013


	//----- nvinfo : EIATTR_FRAME_SIZE
	.align		4
.L_54:
        /*0138*/ 	.byte	0x04, 0x11
        /*013a*/ 	.short	(.L_56 - .L_55)
	.align		4
.L_55:
        /*013c*/ 	.word	index@(_Z11SinElementsIfEvPT_m)
        /*0140*/ 	.word	0x00000000


	//----- nvinfo : EIATTR_REGCOUNT
	.align		4
.L_56:
        /*0144*/ 	.byte	0x04, 0x2f
        /*0146*/ 	.short	(.L_58 - .L_57)
	.align		4
.L_57:
        /*0148*/ 	.word	index@(_Z13Interpolate1DIdEvPT_PKS0_m)
        /*014c*/ 	.word	0x0000000c


	//----- nvinfo : EIATTR_FRAME_SIZE
	.align		4
.L_58:
        /*0150*/ 	.byte	0x04, 0x11
        /*0152*/ 	.short	(.L_60 - .L_59)
	.align		4
.L_59:
        /*0154*/ 	.word	index@(_Z13Interpolate1DIdEvPT_PKS0_m)
        /*0158*/ 	.word	0x00000000


	//----- nvinfo : EIATTR_REGCOUNT
	.align		4
.L_60:
        /*015c*/ 	.byte	0x04, 0x2f
        /*015e*/ 	.short	(.L_62 - .L_61)
	.align		4
.L_61:
        /*0160*/ 	.word	index@(_Z13Interpolate1DIfEvPT_PKS0_m)
        /*0164*/ 	.word	0x0000000c


	//----- nvinfo : EIATTR_FRAME_SIZE
	.align		4
.L_62:
        /*0168*/ 	.byte	0x04, 0x11
        /*016a*/ 	.short	(.L_64 - .L_63)
	.align		4
.L_63:
        /*016c*/ 	.word	index@(_Z13Interpolate1DIfEvPT_PKS0_m)
        /*0170*/ 	.word	0x00000000


	//----- nvinfo : EIATTR_REGCOUNT
	.align		4
.L_64:
        /*0174*/ 	.byte	0x04, 0x2f
        /*0176*/ 	.short	(.L_66 - .L_65)
	.align		4
.L_65:
        /*0178*/ 	.word	index@(_Z11Interject1DIdEvPT_PKS0_m)
        /*017c*/ 	.word	0x00000010


	//----- nvinfo : EIATTR_FRAME_SIZE
	.align		4
.L_66:
        /*0180*/ 	.byte	0x04, 0x11
        /*0182*/ 	.short	(.L_68 - .L_67)
	.align		4
.L_67:
        /*0184*/ 	.word	index@(_Z11Interject1DIdEvPT_PKS0_m)
        /*0188*/ 	.word	0x00000000


	//----- nvinfo : EIATTR_REGCOUNT
	.align		4
.L_68:
        /*018c*/ 	.byte	0x04, 0x2f
        /*018e*/ 	.short	(.L_70 - .L_69)
	.align		4
.L_69:
        /*0190*/ 	.word	index@(_Z11Interject1DIfEvPT_PKS0_m)
        /*0194*/ 	.word	0x0000000e


	//----- nvinfo : EIATTR_FRAME_SIZE
	.align		4
.L_70:
        /*0198*/ 	.byte	0x04, 0x11
        /*019a*/ 	.short	(.L_72 - .L_71)
	.align		4
.L_71:
        /*019c*/ 	.word	index@(_Z11Interject1DIfEvPT_PKS0_m)
        /*01a0*/ 	.word	0x00000000


	//----- nvinfo : EIATTR_REGCOUNT
	.align		4
.L_72:
        /*01a4*/ 	.byte	0x04, 0x2f
        /*01a6*/ 	.short	(.L_74 - .L_73)
	.align		4
.L_73:
        /*01a8*/ 	.word	index@(_Z16VectorDotProductIdEvPKT_S2_PS0_m)
        /*01ac*/ 	.word	0x0000000e


	//----- nvinfo : EIATTR_FRAME_SIZE
	.align		4
.L_74:
        /*01b0*/ 	.byte	0x04, 0x11
        /*01b2*/ 	.short	(.L_76 - .L_75)
	.align		4
.L_75:
        /*01b4*/ 	.word	index@(_Z16VectorDotProductIdEvPKT_S2_PS0_m)
        /*01b8*/ 	.word	0x00000000


	//----- nvinfo : EIATTR_REGCOUNT
	.align		4
.L_76:
        /*01bc*/ 	.byte	0x04, 0x2f
        /*01be*/ 	.short	(.L_78 - .L_77)
	.align		4
.L_77:
        /*01c0*/ 	.word	index@(_Z16VectorDotProductIfEvPKT_S2_PS0_m)
        /*01c4*/ 	.word	0x0000000c


	//----- nvinfo : EIATTR_FRAME_SIZE
	.align		4
.L_78:
        /*01c8*/ 	.byte	0x04, 0x11
        /*01ca*/ 	.short	(.L_80 - .L_79)
	.align		4
.L_79:
        /*01cc*/ 	.word	index@(_Z16VectorDotProductIfEvPKT_S2_PS0_m)
        /*01d0*/ 	.word	0x00000000


	//----- nvinfo : EIATTR_REGCOUNT
	.align		4
.L_80:
        /*01d4*/ 	.byte	0x04, 0x2f
        /*01d6*/ 	.short	(.L_82 - .L_81)
	.align		4
.L_81:
        /*01d8*/ 	.word	index@(_Z11SetDiagonalIdEvPT_S0_mmm)
        /*01dc*/ 	.word	0x0000000a


	//----- nvinfo : EIATTR_FRAME_SIZE
	.align		4
.L_82:
        /*01e0*/ 	.byte	0x04, 0x11
        /*01e2*/ 	.short	(.L_84 - .L_83)
	.align		4
.L_83:
        /*01e4*/ 	.word	index@(_Z11SetDiagonalIdEvPT_S0_mmm)
        /*01e8*/ 	.word	0x00000000


	//----- nvinfo : EIATTR_REGCOUNT
	.align		4
.L_84:
        /*01ec*/ 	.byte	0x04, 0x2f
        /*01ee*/ 	.short	(.L_86 - .L_85)
	.align		4
.L_85:
        /*01f0*/ 	.word	index@(_Z11SetDiagonalIfEvPT_S0_mmm)
        /*01f4*/ 	.word	0x0000000a


	//----- nvinfo : EIATTR_FRAME_SIZE
	.align		4
.L_86:
        /*01f8*/ 	.byte	0x04, 0x11
        /*01fa*/ 	.short	(.L_88 - .L_87)
	.align		4
.L_87:
        /*01fc*/ 	.word	index@(_Z11SetDiagonalIfEvPT_S0_mmm)
        /*0200*/ 	.word	0x00000000


	//----- nvinfo : EIATTR_REGCOUNT
	.align		4
.L_88:
        /*0204*/ 	.byte	0x04, 0x2f
        /*0206*/ 	.short	(.L_90 - .L_89)
	.align		4
.L_89:
        /*0208*/ 	.word	index@(_Z8SetRangeIdEvmPT_PKS0_m)
        /*020c*/ 	.word	0x00000008


	//----- nvinfo : EIATTR_FRAME_SIZE
	.align		4
.L_90:
        /*0210*/ 	.byte	0x04, 0x11
        /*0212*/ 	.short	(.L_92 - .L_91)
	.align		4
.L_91:
        /*0214*/ 	.word	index@(_Z8SetRangeIdEvmPT_PKS0_m)
        /*0218*/ 	.word	0x00000000


	//----- nvinfo : EIATTR_REGCOUNT
	.align		4
.L_92:
        /*021c*/ 	.byte	0x04, 0x2f
        /*021e*/ 	.short	(.L_94 - .L_93)
	.align		4
.L_93:
        /*0220*/ 	.word	index@(_Z8SetRangeIfEvmPT_PKS0_m)
        /*0224*/ 	.word	0x00000008


	//----- nvinfo : EIATTR_FRAME_SIZE
	.align		4
.L_94:
        /*0228*/ 	.byte	0x04, 0x11
        /*022a*/ 	.short	(.L_96 - .L_95)
	.align		4
.L_95:
        /*022c*/ 	.word	index@(_Z8SetRangeIfEvmPT_PKS0_m)
        /*0230*/ 	.word	0x00000000


	//----- nvinfo : EIATTR_REGCOUNT
	.align		4
.L_96:
        /*0234*/ 	.byte	0x04, 0x2f
        /*0236*/ 	.short	(.L_98 - .L_97)
	.align		4
.L_97:
        /*0238*/ 	.word	index@(_Z11GetDiagonalIdEvPT_PKS0_mmm)
        /*023c*/ 	.word	0x00000008


	//----- nvinfo : EIATTR_FRAME_SIZE
	.align		4
.L_98:
        /*0240*/ 	.byte	0x04, 0x11
        /*0242*/ 	.short	(.L_100 - .L_99)
	.align		4
.L_99:
        /*0244*/ 	.word	index@(_Z11GetDiagonalIdEvPT_PKS0_mmm)
        /*0248*/ 	.word	0x00000000


	//----- nvinfo : EIATTR_REGCOUNT
	.align		4
.L_100:
        /*024c*/ 	.byte	0x04, 0x2f
        /*024e*/ 	.short	(.L_102 - .L_101)
	.align		4
.L_101:
        /*0250*/ 	.word	index@(_Z11GetDiagonalIfEvPT_PKS0_mmm)
        /*0254*/ 	.word	0x00000008


	//----- nvinfo : EIATTR_FRAME_SIZE
	.align		4
.L_102:
        /*0258*/ 	.byte	0x04, 0x11
        /*025a*/ 	.short	(.L_104 - .L_103)
	.align		4
.L_103:
        /*025c*/ 	.word	index@(_Z11GetDiagonalIfEvPT_PKS0_mmm)
        /*0260*/ 	.word	0x00000000


	//----- nvinfo : EIATTR_REGCOUNT
	.align		4
.L_104:
        /*0264*/ 	.byte	0x04, 0x2f
        /*0266*/ 	.short	(.L_106 - .L_105)
	.align		4
.L_105:
        /*0268*/ 	.word	index@(_Z18GetLowerTriangularIdEvPT_PKS0_mmm)
        /*026c*/ 	.word	0x00000008


	//----- nvinfo : EIATTR_FRAME_SIZE
	.align		4
.L_106:
        /*0270*/ 	.byte	0x04, 0x11
        /*0272*/ 	.short	(.L_108 - .L_107)
	.align		4
.L_107:
        /*0274*/ 	.word	index@(_Z18GetLowerTriangularIdEvPT_PKS0_mmm)
        /*0278*/ 	.word	0x00000000


	//----- nvinfo : EIATTR_REGCOUNT
	.align		4
.L_108:
        /*027c*/ 	.byte	0x04, 0x2f
        /*027e*/ 	.short	(.L_110 - .L_109)
	.align		4
.L_109:
        /*0280*/ 	.word	index@(_Z18GetLowerTriangularIfEvPT_PKS0_mmm)
        /*0284*/ 	.word	0x00000008


	//----- nvinfo : EIATTR_FRAME_SIZE
	.align		4
.L_110:
        /*0288*/ 	.byte	0x04, 0x11
        /*028a*/ 	.short	(.L_112 - .L_111)
	.align		4
.L_111:
        /*028c*/ 	.word	index@(_Z18GetLowerTriangularIfEvPT_PKS0_mmm)
        /*0290*/ 	.word	0x00000000


	//----- nvinfo : EIATTR_REGCOUNT
	.align		4
.L_112:
        /*0294*/ 	.byte	0x04, 0x2f
        /*0296*/ 	.short	(.L_114 - .L_113)
	.align		4
.L_113:
        /*0298*/ 	.word	index@(_Z18GetUpperTriangularIdEvPT_PKS0_mmm)
        /*029c*/ 	.word	0x00000008


	//----- nvinfo : EIATTR_FRAME_SIZE
	.align		4
.L_114:
        /*02a0*/ 	.byte	0x04, 0x11
        /*02a2*/ 	.short	(.L_116 - .L_115)
	.align		4
.L_115:
        /*02a4*/ 	.word	index@(_Z18GetUpperTriangularIdEvPT_PKS0_mmm)
        /*02a8*/ 	.word	0x00000000


	//----- nvinfo : EIATTR_REGCOUNT
	.align		4
.L_116:
        /*02ac*/ 	.byte	0x04, 0x2f
        /*02ae*/ 	.short	(.L_118 - .L_117)
	.align		4
.L_117:
        /*02b0*/ 	.word	index@(_Z18GetUpperTriangularIfEvPT_PKS0_mmm)
        /*02b4*/ 	.word	0x00000008


	//----- nvinfo : EIATTR_FRAME_SIZE
	.align		4
.L_118:
        /*02b8*/ 	.byte	0x04, 0x11
        /*02ba*/ 	.short	(.L_120 - .L_119)
	.align		4
.L_119:
        /*02bc*/ 	.word	index@(_Z18GetUpperTriangularIfEvPT_PKS0_mmm)
        /*02c0*/ 	.word	0x00000000


	//----- nvinfo : EIATTR_MIN_STACK_SIZE
	.align		4
.L_120:
        /*02c4*/ 	.byte	0x04, 0x12
        /*02c6*/ 	.short	(.L_122 - .L_121)
	.align		4
.L_121:
        /*02c8*/ 	.word	index@(_Z18GetUpperTriangularIfEvPT_PKS0_mmm)
        /*02cc*/ 	.word	0x00000000


	//----- nvinfo : EIATTR_MIN_STACK_SIZE
	.align		4
.L_122:
        /*02d0*/ 	.byte	0x04, 0x12
        /*02d2*/ 	.short	(.L_124 - .L_123)
	.align		4
.L_123:
        /*02d4*/ 	.word	index@(_Z18GetUpperTriangularIdEvPT_PKS0_mmm)
        /*02d8*/ 	.word	0x00000000


	//----- nvinfo : EIATTR_MIN_STACK_SIZE
	.align		4
.L_124:
        /*02dc*/ 	.byte	0x04, 0x12
        /*02de*/ 	.short	(.L_126 - .L_125)
	.align		4
.L_125:
        /*02e0*/ 	.word	index@(_Z18GetLowerTriangularIfEvPT_PKS0_mmm)
        /*02e4*/ 	.word	0x00000000


	//----- nvinfo : EIATTR_MIN_STACK_SIZE
	.align		4
.L_126:
        /*02e8*/ 	.byte	0x04, 0x12
        /*02ea*/ 	.short	(.L_128 - .L_127)
	.align		4
.L_127:
        /*02ec*/ 	.word	index@(_Z18GetLowerTriangularIdEvPT_PKS0_mmm)
        /*02f0*/ 	.word	0x00000000


	//----- nvinfo : EIATTR_MIN_STACK_SIZE
	.align		4
.L_128:
        /*02f4*/ 	.byte	0x04, 0x12
        /*02f6*/ 	.short	(.L_130 - .L_129)
	.align		4
.L_129:
        /*02f8*/ 	.word	index@(_Z11GetDiagonalIfEvPT_PKS0_mmm)
        /*02fc*/ 	.word	0x00000000


	//----- nvinfo : EIATTR_MIN_STACK_SIZE
	.align		4
.L_130:
        /*0300*/ 	.byte	0x04, 0x12
        /*0302*/ 	.short	(.L_132 - .L_131)
	.align		4
.L_131:
        /*0304*/ 	.word	index@(_Z11GetDiagonalIdEvPT_PKS0_mmm)
        /*0308*/ 	.word	0x00000000


	//----- nvinfo : EIATTR_MIN_STACK_SIZE
	.align		4
.L_132:
        /*030c*/ 	.byte	0x04, 0x12
        /*030e*/ 	.short	(.L_134 - .L_133)
	.align		4
.L_133:
        /*0310*/ 	.word	index@(_Z8SetRangeIfEvmPT_PKS0_m)
        /*0314*/ 	.word	0x00000000


	//----- nvinfo : EIATTR_MIN_STACK_SIZE
	.align		4
.L_134:
        /*0318*/ 	.byte	0x04, 0x12
        /*031a*/ 	.short	(.L_136 - .L_135)
	.align		4
.L_135:
        /*031c*/ 	.word	index@(_Z8SetRangeIdEvmPT_PKS0_m)
        /*0320*/ 	.word	0x00000000


	//----- nvinfo : EIATTR_MIN_STACK_SIZE
	.align		4
.L_136:
        /*0324*/ 	.byte	0x04, 0x12
        /*0326*/ 	.short	(.L_138 - .L_137)
	.align		4
.L_137:
        /*0328*/ 	.word	index@(_Z11SetDiagonalIfEvPT_S0_mmm)
        /*032c*/ 	.word	0x00000000


	//----- nvinfo : EIATTR_MIN_STACK_SIZE
	.align		4
.L_138:
        /*0330*/ 	.byte	0x04, 0x12
        /*0332*/ 	.short	(.L_140 - .L_139)
	.align		4
.L_139:
        /*0334*/ 	.word	index@(_Z11SetDiagonalIdEvPT_S0_mmm)
        /*0338*/ 	.word	0x00000000


	//----- nvinfo : EIATTR_MIN_STACK_SIZE
	.align		4
.L_140:
        /*033c*/ 	.byte	0x04, 0x12
        /*033e*/ 	.short	(.L_142 - .L_141)
	.align		4
.L_141:
        /*0340*/ 	.word	index@(_Z16VectorDotProductIfEvPKT_S2_PS0_m)
        /*0344*/ 	.word	0x00000000


	//----- nvinfo : EIATTR_MIN_STACK_SIZE
	.align		4
.L_142:
        /*0348*/ 	.byte	0x04, 0x12
        /*034a*/ 	.short	(.L_144 - .L_143)
	.align		4
.L_143:
        /*034c*/ 	.word	index@(_Z16VectorDotProductIdEvPKT_S2_PS0_m)
        /*0350*/ 	.word	0x00000000


	//----- nvinfo : EIATTR_MIN_STACK_SIZE
	.align		4
.L_144:
        /*0354*/ 	.byte	0x04, 0x12
        /*0356*/ 	.short	(.L_146 - .L_145)
	.align		4
.L_145:
        /*0358*/ 	.word	index@(_Z11Interject1DIfEvPT_PKS0_m)
        /*035c*/ 	.word	0x00000000


	//----- nvinfo : EIATTR_MIN_STACK_SIZE
	.align		4
.L_146:
        /*0360*/ 	.byte	0x04, 0x12
        /*0362*/ 	.short	(.L_148 - .L_147)
	.align		4
.L_147:
        /*0364*/ 	.word	index@(_Z11Interject1DIdEvPT_PKS0_m)
        /*0368*/ 	.word	0x00000000


	//----- nvinfo : EIATTR_MIN_STACK_SIZE
	.align		4
.L_148:
        /*036c*/ 	.byte	0x04, 0x12
        /*036e*/ 	.short	(.L_150 - .L_149)
	.align		4
.L_149:
        /*0370*/ 	.word	index@(_Z13Interpolate1DIfEvPT_PKS0_m)
        /*0374*/ 	.word	0x00000000


	//----- nvinfo : EIATTR_MIN_STACK_SIZE
	.align		4
.L_150:
        /*0378*/ 	.byte	0x04, 0x12
        /*037a*/ 	.short	(.L_152 - .L_151)
	.align		4
.L_151:
        /*037c*/ 	.word	index@(_Z13Interpolate1DIdEvPT_PKS0_m)
        /*0380*/ 	.word	0x00000000


	//----- nvinfo : EIATTR_MIN_STACK_SIZE
	.align		4
.L_152:
        /*0384*/ 	.byte	0x04, 0x12
        /*0386*/ 	.short	(.L_154 - .L_153)
	.align		4
.L_153:
        /*0388*/ 	.word	index@(_Z11SinElementsIfEvPT_m)
        /*038c*/ 	.word	0x00000000


	//----- nvinfo : EIATTR_MIN_STACK_SIZE
	.align		4
.L_154:
        /*0390*/ 	.byte	0x04, 0x12
        /*0392*/ 	.short	(.L_156 - .L_155)
	.align		4
.L_155:
        /*0394*/ 	.word	index@(_Z11SinElementsIdEvPT_m)
        /*0398*/ 	.word	0x00000028


	//----- nvinfo : EIATTR_MIN_STACK_SIZE
	.align		4
.L_156:
        /*039c*/ 	.byte	0x04, 0x12
        /*039e*/ 	.short	(.L_158 - .L_157)
	.align		4
.L_157:
        /*03a0*/ 	.word	index@(_Z14InvertElementsIfEvPT_m)
        /*03a4*/ 	.word	0x00000000


	//----- nvinfo : EIATTR_MIN_STACK_SIZE
	.align		4
.L_158:
        /*03a8*/ 	.byte	0x04, 0x12
        /*03aa*/ 	.short	(.L_160 - .L_159)
	.align		4
.L_159:
        /*03ac*/ 	.word	index@(_Z14InvertElementsIdEvPT_m)
        /*03b0*/ 	.word	0x00000000


	//----- nvinfo : EIATTR_MIN_STACK_SIZE
	.align		4
.L_160:
        /*03b4*/ 	.byte	0x04, 0x12
        /*03b6*/ 	.short	(.L_162 - .L_161)
	.align		4
.L_161:
        /*03b8*/ 	.word	index@(_Z20VectorScalarMultiplyIfEvPT_S0_m)
        /*03bc*/ 	.word	0x00000000


	//----- nvinfo : EIATTR_MIN_STACK_SIZE
	.align		4
.L_162:
        /*03c0*/ 	.byte	0x04, 0x12
        /*03c2*/ 	.short	(.L_164 - .L_163)
	.align		4
.L_163:
        /*03c4*/ 	.word	index@(_Z20VectorScalarMultiplyIdEvPT_S0_m)
        /*03c8*/ 	.word	0x00000000


	//----- nvinfo : EIATTR_MIN_STACK_SIZE
	.align		4
.L_164:
        /*03cc*/ 	.byte	0x04, 0x12
        /*03ce*/ 	.short	(.L_166 - .L_165)
	.align		4
.L_165:
        /*03d0*/ 	.word	index@(_Z14VectorSubtractIfEvPT_PKS0_m)
        /*03d4*/ 	.word	0x00000000


	//----- nvinfo : EIATTR_MIN_STACK_SIZE
	.align		4
.L_166:
        /*03d8*/ 	.byte	0x04, 0x12
        /*03da*/ 	.short	(.L_168 - .L_167)
	.align		4
.L_167:
        /*03dc*/ 	.word	index@(_Z14VectorSubtractIdEvPT_PKS0_m)
        /*03e0*/ 	.word	0x00000000


	//----- nvinfo : EIATTR_MIN_STACK_SIZE
	.align		4
.L_168:
        /*03e4*/ 	.byte	0x04, 0x12
        /*03e6*/ 	.short	(.L_170 - .L_169)
	.align		4
.L_169:
        /*03e8*/ 	.word	index@(_Z9VectorAddIfEvPT_PKS0_m)
        /*03ec*/ 	.word	0x00000000


	//----- nvinfo : EIATTR_MIN_STACK_SIZE
	.align		4
.L_170:
        /*03f0*/ 	.byte	0x04, 0x12
        /*03f2*/ 	.short	(.L_172 - .L_171)
	.align		4
.L_171:
        /*03f4*/ 	.word	index@(_Z9VectorAddIdEvPT_PKS0_m)
        /*03f8*/ 	.word	0x00000000


	//----- nvinfo : EIATTR_MIN_STACK_SIZE
	.align		4
.L_172:
        /*03fc*/ 	.byte	0x04, 0x12
        /*03fe*/ 	.short	(.L_174 - .L_173)
	.align		4
.L_173:
        /*0400*/ 	.word	index@(_Z8SetEqualIfEvPT_PKS0_m)
        /*0404*/ 	.word	0x00000000


	//----- nvinfo : EIATTR_MIN_STACK_SIZE
	.align		4
.L_174:
        /*0408*/ 	.byte	0x04, 0x12
        /*040a*/ 	.short	(.L_176 - .L_175)
	.align		4
.L_175:
        /*040c*/ 	.word	index@(_Z8SetEqualIdEvPT_PKS0_m)
        /*0410*/ 	.word	0x00000000
.L_176:


//--------------------- .nv.compat                --------------------------
	.section	.nv.compat,"",@"SHT_CUDA_COMPAT_INFO"
	.align	4
        /*0000*/ 	.byte	0x02, 0x09, 0x00, 0x00, 0x02, 0x02, 0x01, 0x00, 0x02, 0x05, 0x05, 0x00, 0x03, 0x07, 0x01, 0x01
        /*0010*/ 	.byte	0x02, 0x03, 0x00, 0x00, 0x02, 0x06, 0x01, 0x00, 0x04, 0x0b, 0x08, 0x00, 0x01, 0x00, 0x00, 0x00
        /*0020*/ 	.byte	0x00, 0x00, 0x00, 0x00


//--------------------- .nv.info._Z18GetUpperTriangularIfEvPT_PKS0_mmm --------------------------
	.section	.nv.info._Z18GetUpperTriangularIfEvPT_PKS0_mmm,"",@"SHT_CUDA_INFO"
	.sectionflags	@""
	.align	4


	//----- nvinfo : EIATTR_CUDA_API_VERSION
	.align		4
        /*0000*/ 	.byte	0x04, 0x37
        /*0002*/ 	.short	(.L_178 - .L_177)
.L_177:
        /*0004*/ 	.word	0x00000082


	//----- nvinfo : EIATTR_KPARAM_INFO
	.align		4
.L_178:
        /*0008*/ 	.byte	0x04, 0x17
        /*000a*/ 	.short	(.L_180 - .L_179)
.L_179:
        /*000c*/ 	.word	0x00000000
        /*0010*/ 	.short	0x0004
        /*0012*/ 	.short	0x0020
        /*0014*/ 	.byte	0x00, 0xf0, 0x21, 0x00


	//----- nvinfo : EIATTR_KPARAM_INFO
	.align		4
.L_180:
        /*0018*/ 	.byte	0x04, 0x17
        /*001a*/ 	.short	(.L_182 - .L_181)
.L_181:
        /*001c*/ 	.word	0x00000000
        /*0020*/ 	.short	0x0003
        /*0022*/ 	.short	0x0018
        /*0024*/ 	.byte	0x00, 0xf0, 0x21, 0x00


	//----- nvinfo : EIATTR_KPARAM_INFO
	.align		4
.L_182:
        /*0028*/ 	.byte	0x04, 0x17
        /*002a*/ 	.short	(.L_184 - .L_183)
.L_183:
        /*002c*/ 	.word	0x00000000
        /*0030*/ 	.short	0x0002
        /*0032*/ 	.short	0x0010
        /*0034*/ 	.byte	0x00, 0xf0, 0x21, 0x00


	//----- nvinfo : EIATTR_KPARAM_INFO
	.align		4
.L_184:
        /*0038*/ 	.byte	0x04, 0x17
        /*003a*/ 	.short	(.L_186 - .L_185)
.L_185:
        /*003c*/ 	.word	0x00000000
        /*0040*/ 	.short	0x0001
        /*0042*/ 	.short	0x0008
        /*0044*/ 	.byte	0x00, 0xf5, 0x21, 0x00


	//----- nvinfo : EIATTR_KPARAM_INFO
	.align		4
.L_186:
        /*0048*/ 	.byte	0x04, 0x17
        /*004a*/ 	.short	(.L_188 - .L_187)
.L_187:
        /*004c*/ 	.word	0x00000000
        /*0050*/ 	.short	0x0000
        /*0052*/ 	.short	0x0000
        /*0054*/ 	.byte	0x00, 0xf5, 0x21, 0x00


	//----- nvinfo : EIATTR_SPARSE_MMA_MASK
	.align		4
.L_188:
        /*0058*/ 	.byte	0x03, 0x50
        /*005a*/ 	.short	0x0000


	//----- nvinfo : EIATTR_MAXREG_COUNT
	.align		4
        /*005c*/ 	.byte	0x03, 0x1b
        /*005e*/ 	.short	0x00ff


	//----- nvinfo : EIATTR_MERCURY_ISA_VERSION
	.align		4
        /*0060*/ 	.byte	0x03, 0x5f
        /*0062*/ 	.short	0x0101


	//----- nvinfo : EIATTR_VRC_CTA_INIT_COUNT
	.align		4
        /*0064*/ 	.byte	0x02, 0x4a
	.zero		1
	.zero		1


	//----- nvinfo : EIATTR_EXIT_INSTR_OFFSETS
	.align		4
        /*0068*/ 	.byte	0x04, 0x1c
        /*006a*/ 	.short	(.L_190 - .L_189)


	//   ....[0]....
.L_189:
        /*006c*/ 	.word	0x00000130


	//   ....[1]....
        /*0070*/ 	.word	0x00000220


	//----- nvinfo : EIATTR_CBANK_PARAM_SIZE
	.align		4
.L_190:
        /*0074*/ 	.byte	0x03, 0x19
        /*0076*/ 	.short	0x0028


	//----- nvinfo : EIATTR_PARAM_CBANK
	.align		4
        /*0078*/ 	.byte	0x04, 0x0a
        /*007a*/ 	.short	(.L_192 - .L_191)
	.align		4
.L_191:
        /*007c*/ 	.word	index@(.nv.constant0._Z18GetUpperTriangularIfEvPT_PKS0_mmm)
        /*0080*/ 	.short	0x0380
        /*0082*/ 	.short	0x0028


	//----- nvinfo : EIATTR_SW_WAR
	.align		4
.L_192:
        /*0084*/ 	.byte	0x04, 0x36
        /*0086*/ 	.short	(.L_194 - .L_193)
.L_193:
        /*0088*/ 	.word	0x00000008
.L_194:


//--------------------- .nv.info._Z18GetUpperTriangularIdEvPT_PKS0_mmm --------------------------
	.section	.nv.info._Z18GetUpperTriangularIdEvPT_PKS0_mmm,"",@"SHT_CUDA_INFO"
	.sectionflags	@""
	.align	4


	//----- nvinfo : EIATTR_CUDA_API_VERSION
	.align		4
        /*0000*/ 	.byte	0x04, 0x37
        /*0002*/ 	.short	(.L_196 - .L_195)
.L_195:
        /*0004*/ 	.word	0x00000082


	//----- nvinfo : EIATTR_KPARAM_INFO
	.align		4
.L_196:
        /*0008*/ 	.byte	0x04, 0x17
        /*000a*/ 	.short	(.L_198 - .L_197)
.L_197:
        /*000c*/ 	.word	0x00000000
        /*0010*/ 	.short	0x0004
        /*0012*/ 	.short	0x0020
        /*0014*/ 	.byte	0x00, 0xf0, 0x21, 0x00


	//----- nvinfo : EIATTR_KPARAM_INFO
	.align		4
.L_198:
        /*0018*/ 	.byte	0x04, 0x17
        /*001a*/ 	.short	(.L_200 - .L_199)
.L_199:
        /*001c*/ 	.word	0x00000000
        /*0020*/ 	.short	0x0003
        /*0022*/ 	.short	0x0018
        /*0024*/ 	.byte	0x00, 0xf0, 0x21, 0x00


	//----- nvinfo : EIATTR_KPARAM_INFO
	.align		4
.L_200:
        /*0028*/ 	.byte	0x04, 0x17
        /*002a*/ 	.short	(.L_202 - .L_201)
.L_201:
        /*002c*/ 	.word	0x00000000
        /*0030*/ 	.short	0x0002
        /*0032*/ 	.short	0x0010
        /*0034*/ 	.byte	0x00, 0xf0, 0x21, 0x00


	//----- nvinfo : EIATTR_KPARAM_INFO
	.align		4
.L_202:
        /*0038*/ 	.byte	0x04, 0x17
        /*003a*/ 	.short	(.L_204 - .L_203)
.L_203:
        /*003c*/ 	.word	0x00000000
        /*0040*/ 	.short	0x0001
        /*0042*/ 	.short	0x0008
        /*0044*/ 	.byte	0x00, 0xf5, 0x21, 0x00


	//----- nvinfo : EIATTR_KPARAM_INFO
	.align		4
.L_204:
        /*0048*/ 	.byte	0x04, 0x17
        /*004a*/ 	.short	(.L_206 - .L_205)
.L_205:
        /*004c*/ 	.word	0x00000000
        /*0050*/ 	.short	0x0000
        /*0052*/ 	.short	0x0000
        /*0054*/ 	.byte	0x00, 0xf5, 0x21, 0x00


	//----- nvinfo : EIATTR_SPARSE_MMA_MASK
	.align		4
.L_206:
        /*0058*/ 	.byte	0x03, 0x50
        /*005a*/ 	.short	0x0000


	//----- nvinfo : EIATTR_MAXREG_COUNT
	.align		4
        /*005c*/ 	.byte	0x03, 0x1b
        /*005e*/ 	.short	0x00ff


	//----- nvinfo : EIATTR_MERCURY_ISA_VERSION
	.align		4
        /*0060*/ 	.byte	0x03, 0x5f
        /*0062*/ 	.short	0x0101


	//----- nvinfo : EIATTR_VRC_CTA_INIT_COUNT
	.align		4
        /*0064*/ 	.byte	0x02, 0x4a
	.zero		1
	.zero		1


	//----- nvinfo : EIATTR_EXIT_INSTR_OFFSETS
	.align		4
        /*0068*/ 	.byte	0x04, 0x1c
        /*006a*/ 	.short	(.L_208 - .L_207)


	//   ....[0]....
.L_207:
        /*006c*/ 	.word	0x00000130


	//   ....[1]....
        /*0070*/ 	.word	0x00000220


	//----- nvinfo : EIATTR_CBANK_PARAM_SIZE
	.align		4
.L_208:
        /*0074*/ 	.byte	0x03, 0x19
        /*0076*/ 	.short	0x0028


	//----- nvinfo : EIATTR_PARAM_CBANK
	.align		4
        /*0078*/ 	.byte	0x04, 0x0a
        /*007a*/ 	.short	(.L_210 - .L_209)
	.align		4
.L_209:
        /*007c*/ 	.word	index@(.nv.constant0._Z18GetUpperTriangularIdEvPT_PKS0_mmm)
        /*0080*/ 	.short	0x0380
        /*0082*/ 	.short	0x0028


	//----- nvinfo : EIATTR_SW_WAR
	.align		4
.L_210:
        /*0084*/ 	.byte	0x04, 0x36
        /*0086*/ 	.short	(.L_212 - .L_211)
.L_211:
        /*0088*/ 	.word	0x00000008
.L_212:


//--------------------- .nv.info._Z18GetLowerTriangularIfEvPT_PKS0_mmm --------------------------
	.section	.nv.info._Z18GetLowerTriangularIfEvPT_PKS0_mmm,"",@"SHT_CUDA_INFO"
	.sectionflags	@""
	.align	4


	//----- nvinfo : EIATTR_CUDA_API_VERSION
	.align		4
        /*0000*/ 	.byte	0x04, 0x37
        /*0002*/ 	.short	(.L_214 - .L_213)
.L_213:
        /*0004*/ 	.word	0x00000082


	//----- nvinfo : EIATTR_KPARAM_INFO
	.align		4
.L_214:
        /*0008*/ 	.byte	0x04, 0x17
        /*000a*/ 	.short	(.L_216 - .L_215)
.L_215:
        /*000c*/ 	.word	0x00000000
        /*0010*/ 	.short	0x0004
        /*0012*/ 	.short	0x0020
        /*0014*/ 	.byte	0x00, 0xf0, 0x21, 0x00


	//----- nvinfo : EIATTR_KPARAM_INFO
	.align		4
.L_216:
        /*0018*/ 	.byte	0x04, 0x17
        /*001a*/ 	.short	(.L_218 - .L_217)
.L_217:
        /*001c*/ 	.word	0x00000000
        /*0020*/ 	.short	0x0003
        /*0022*/ 	.short	0x0018
        /*0024*/ 	.byte	0x00, 0xf0, 0x21, 0x00


	//----- nvinfo : EIATTR_KPARAM_INFO
	.align		4
.L_218:
        /*0028*/ 	.byte	0x04, 0x17
        /*002a*/ 	.short	(.L_220 - .L_219)
.L_219:
        /*002c*/ 	.word	0x00000000
        /*0030*/ 	.short	0x0002
        /*0032*/ 	.short	0x0010
        /*0034*/ 	.byte	0x00, 0xf0, 0x21, 0x00


	//----- nvinfo : EIATTR_KPARAM_INFO
	.align		4
.L_220:
        /*0038*/ 	.byte	0x04, 0x17
        /*003a*/ 	.short	(.L_222 - .L_221)
.L_221:
        /*003c*/ 	.word	0x00000000
        /*0040*/ 	.short	0x0001
        /*0042*/ 	.short	0x0008
        /*0044*/ 	.byte	0x00, 0xf5, 0x21, 0x00


	//----- nvinfo : EIATTR_KPARAM_INFO
	.align		4
.L_222:
        /*0048*/ 	.byte	0x04, 0x17
        /*004a*/ 	.short	(.L_224 - .L_223)
.L_223:
        /*004c*/ 	.word	0x00000000
        /*0050*/ 	.short	0x0000
        /*0052*/ 	.short	0x0000
        /*0054*/ 	.byte	0x00, 0xf5, 0x21, 0x00


	//----- nvinfo : EIATTR_SPARSE_MMA_MASK
	.align		4
.L_224:
        /*0058*/ 	.byte	0x03, 0x50
        /*005a*/ 	.short	0x0000


	//----- nvinfo : EIATTR_MAXREG_COUNT
	.align		4
        /*005c*/ 	.byte	0x03, 0x1b
        /*005e*/ 	.short	0x00ff


	//----- nvinfo : EIATTR_MERCURY_ISA_VERSION
	.align		4
        /*0060*/ 	.byte	0x03, 0x5f
        /*0062*/ 	.short	0x0101


	//----- nvinfo : EIATTR_VRC_CTA_INIT_COUNT
	.align		4
        /*0064*/ 	.byte	0x02, 0x4a
	.zero		1
	.zero		1


	//----- nvinfo : EIATTR_EXIT_INSTR_OFFSETS
	.align		4
        /*0068*/ 	.byte	0x04, 0x1c
        /*006a*/ 	.short	(.L_226 - .L_225)


	//   ....[0]....
.L_225:
        /*006c*/ 	.word	0x000000d0


	//   ....[1]....
        /*0070*/ 	.word	0x000001b0


	//----- nvinfo : EIATTR_CBANK_PARAM_SIZE
	.align		4
.L_226:
        /*0074*/ 	.byte	0x03, 0x19
        /*0076*/ 	.short	0x0028


	//----- nvinfo : EIATTR_PARAM_CBANK
	.align		4
        /*0078*/ 	.byte	0x04, 0x0a
        /*007a*/ 	.short	(.L_228 - .L_227)
	.align		4
.L_227:
        /*007c*/ 	.word	index@(.nv.constant0._Z18GetLowerTriangularIfEvPT_PKS0_mmm)
        /*0080*/ 	.short	0x0380
        /*0082*/ 	.short	0x0028


	//----- nvinfo : EIATTR_SW_WAR
	.align		4
.L_228:
        /*0084*/ 	.byte	0x04, 0x36
        /*0086*/ 	.short	(.L_230 - .L_229)
.L_229:
        /*0088*/ 	.word	0x00000008
.L_230:


//--------------------- .nv.info._Z18GetLowerTriangularIdEvPT_PKS0_mmm --------------------------
	.section	.nv.info._Z18GetLowerTriangularIdEvPT_PKS0_mmm,"",@"SHT_CUDA_INFO"
	.sectionflags	@""
	.align	4


	//----- nvinfo : EIATTR_CUDA_API_VERSION
	.align		4
        /*0000*/ 	.byte	0x04, 0x37
        /*0002*/ 	.short	(.L_232 - .L_231)
.L_231:
        /*0004*/ 	.word	0x00000082


	//----- nvinfo : EIATTR_KPARAM_INFO
	.align		4
.L_232:
        /*0008*/ 	.byte	0x04, 0x17
        /*000a*/ 	.short	(.L_234 - .L_233)
.L_233:
        /*000c*/ 	.word	0x00000000
        /*0010*/ 	.short	0x0004
        /*0012*/ 	.short	0x0020
        /*0014*/ 	.byte	0x00, 0xf0, 0x21, 0x00


	//----- nvinfo : EIATTR_KPARAM_INFO
	.align		4
.L_234:
        /*0018*/ 	.byte	0x04, 0x17
        /*001a*/ 	.short	(.L_236 - .L_235)
.L_235:
        /*001c*/ 	.word	0x00000000
        /*0020*/ 	.short	0x0003
        /*0022*/ 	.short	0x0018
        /*0024*/ 	.byte	0x00, 0xf0, 0x21, 0x00


	//----- nvinfo : EIATTR_KPARAM_INFO
	.align		4
.L_236:
        /*0028*/ 	.byte	0x04, 0x17
        /*002a*/ 	.short	(.L_238 - .L_237)
.L_237:
        /*002c*/ 	.word	0x00000000
        /*0030*/ 	.short	0x0002
        /*0032*/ 	.short	0x0010
        /*0034*/ 	.byte	0x00, 0xf0, 0x21, 0x00


	//----- nvinfo : EIATTR_KPARAM_INFO
	.align		4
.L_238:
        /*0038*/ 	.byte	0x04, 0x17
        /*003a*/ 	.short	(.L_240 - .L_239)
.L_239:
        /*003c*/ 	.word	0x00000000
        /*0040*/ 	.short	0x0001
        /*0042*/ 	.short	0x0008
        /*0044*/ 	.byte	0x00, 0xf5, 0x21, 0x00


	//----- nvinfo : EIATTR_KPARAM_INFO
	.align		4
.L_240:
        /*0048*/ 	.byte	0x04, 0x17
        /*004a*/ 	.short	(.L_242 - .L_241)
.L_241:
        /*004c*/ 	.word	0x00000000
        /*0050*/ 	.short	0x0000
        /*0052*/ 	.short	0x0000
        /*0054*/ 	.byte	0x00, 0xf5, 0x21, 0x00


	//----- nvinfo : EIATTR_SPARSE_MMA_MASK
	.align		4
.L_242:
        /*0058*/ 	.byte	0x03, 0x50
        /*005a*/ 	.short	0x0000


	//----- nvinfo : EIATTR_MAXREG_COUNT
	.align		4
        /*005c*/ 	.byte	0x03, 0x1b
        /*005e*/ 	.short	0x00ff


	//----- nvinfo : EIATTR_MERCURY_ISA_VERSION
	.align		4
        /*0060*/ 	.byte	0x03, 0x5f
        /*0062*/ 	.short	0x0101


	//----- nvinfo : EIATTR_VRC_CTA_INIT_COUNT
	.align		4
        /*0064*/ 	.byte	0x02, 0x4a
	.zero		1
	.zero		1


	//----- nvinfo : EIATTR_EXIT_INSTR_OFFSETS
	.align		4
        /*0068*/ 	.byte	0x04, 0x1c
        /*006a*/ 	.short	(.L_244 - .L_243)


	//   ....[0]....
.L_243:
        /*006c*/ 	.word	0x000000d0


	//   ....[1]....
        /*0070*/ 	.word	0x000001b0


	//----- nvinfo : EIATTR_CBANK_PARAM_SIZE
	.align		4
.L_244:
        /*0074*/ 	.byte	0x03, 0x19
        /*0076*/ 	.short	0x0028


	//----- nvinfo : EIATTR_PARAM_CBANK
	.align		4
        /*0078*/ 	.byte	0x04, 0x0a
        /*007a*/ 	.short	(.L_246 - .L_245)
	.align		4
.L_245:
        /*007c*/ 	.word	index@(.nv.constant0._Z18GetLowerTriangularIdEvPT_PKS0_mmm)
        /*0080*/ 	.short	0x0380
        /*0082*/ 	.short	0x0028


	//----- nvinfo : EIATTR_SW_WAR
	.align		4
.L_246:
        /*0084*/ 	.byte	0x04, 0x36
        /*0086*/ 	.short	(.L_248 - .L_247)
.L_247:
        /*0088*/ 	.word	0x00000008
.L_248:


//--------------------- .nv.info._Z11GetDiagonalIfEvPT_PKS0_mmm --------------------------
	.section	.nv.info._Z11GetDiagonalIfEvPT_PKS0_mmm,"",@"SHT_CUDA_INFO"
	.sectionflags	@""
	.align	4


	//----- nvinfo : EIATTR_CUDA_API_VERSION
	.align		4
        /*0000*/ 	.byte	0x04, 0x37
        /*0002*/ 	.short	(.L_250 - .L_249)
.L_249:
        /*0004*/ 	.word	0x00000082


	//----- nvinfo : EIATTR_KPARAM_INFO
	.align		4
.L_250:
        /*0008*/ 	.byte	0x04, 0x17
        /*000a*/ 	.short	(.L_252 - .L_251)
.L_251:
        /*000c*/ 	.word	0x00000000
        /*0010*/ 	.short	0x0004
        /*0012*/ 	.short	0x0020
        /*0014*/ 	.byte	0x00, 0xf0, 0x21, 0x00


	//----- nvinfo : EIATTR_KPARAM_INFO
	.align		4
.L_252:
        /*0018*/ 	.byte	0x04, 0x17
        /*001a*/ 	.short	(.L_254 - .L_253)
.L_253:
        /*001c*/ 	.word	0x00000000
        /*0020*/ 	.short	0x0003
        /*0022*/ 	.short	0x0018
        /*0024*/ 	.byte	0x00, 0xf0, 0x21, 0x00


	//----- nvinfo : EIATTR_KPARAM_INFO
	.align		4
.L_254:
        /*0028*/ 	.byte	0x04, 0x17
        /*002a*/ 	.short	(.L_256 - .L_255)
.L_255:
        /*002c*/ 	.word	0x00000000
        /*0030*/ 	.short	0x0002
        /*0032*/ 	.short	0x0010
        /*0034*/ 	.byte	0x00, 0xf0, 0x21, 0x00


	//----- nvinfo : EIATTR_KPARAM_INFO
	.align		4
.L_256:
        /*0038*/ 	.byte	0x04, 0x17
        /*003a*/ 	.short	(.L_258 - .L_257)
.L_257:
        /*003c*/ 	.word	0x00000000
        /*0040*/ 	.short	0x0001
        /*0042*/ 	.short	0x0008
        /*0044*/ 	.byte	0x00, 0xf5, 0x21, 0x00


	//----- nvinfo : EIATTR_KPARAM_INFO
	.align		4
.L_258:
        /*0048*/ 	.byte	0x04, 0x17
        /*004a*/ 	.short	(.L_260 - .L_259)
.L_259:
        /*004c*/ 	.word	0x00000000
        /*0050*/ 	.short	0x0000
        /*0052*/ 	.short	0x0000
        /*0054*/ 	.byte	0x00, 0xf5, 0x21, 0x00


	//----- nvinfo : EIATTR_SPARSE_MMA_MASK
	.align		4
.L_260:
        /*0058*/ 	.byte	0x03, 0x50
        /*005a*/ 	.short	0x0000


	//----- nvinfo : EIATTR_MAXREG_COUNT
	.align		4
        /*005c*/ 	.byte	0x03, 0x1b
        /*005e*/ 	.short	0x00ff


	//----- nvinfo : EIATTR_MERCURY_ISA_VERSION
	.align		4
        /*0060*/ 	.byte	0x03, 0x5f
        /*0062*/ 	.short	0x0101


	//----- nvinfo : EIATTR_VRC_CTA_INIT_COUNT
	.align		4
        /*0064*/ 	.byte	0x02, 0x4a
	.zero		1
	.zero		1


	//----- nvinfo : EIATTR_EXIT_INSTR_OFFSETS
	.align		4
        /*0068*/ 	.byte	0x04, 0x1c
        /*006a*/ 	.short	(.L_262 - .L_261)


	//   ....[0]....
.L_261:
        /*006c*/ 	.word	0x00000080


	//   ....[1]....
        /*0070*/ 	.word	0x00000180


	//----- nvinfo : EIATTR_CBANK_PARAM_SIZE
	.align		4
.L_262:
        /*0074*/ 	.byte	0x03, 0x19
        /*0076*/ 	.short	0x0028


	//----- nvinfo : EIATTR_PARAM_CBANK
	.align		4
        /*0078*/ 	.byte	0x04, 0x0a
        /*007a*/ 	.short	(.L_264 - .L_263)
	.align		4
.L_263:
        /*007c*/ 	.word	index@(.nv.constant0._Z11GetDiagonalIfEvPT_PKS0_mmm)
        /*0080*/ 	.short	0x0380
        /*0082*/ 	.short	0x0028


	//----- nvinfo : EIATTR_SW_WAR
	.align		4
.L_264:
        /*0084*/ 	.byte	0x04, 0x36
        /*0086*/ 	.short	(.L_266 - .L_265)
.L_265:
        /*0088*/ 	.word	0x00000008
.L_266:


//--------------------- .nv.info._Z11GetDiagonalIdEvPT_PKS0_mmm --------------------------
	.section	.nv.info._Z11GetDiagonalIdEvPT_PKS0_mmm,"",@"SHT_CUDA_INFO"
	.sectionflags	@""
	.align	4


	//----- nvinfo : EIATTR_CUDA_API_VERSION
	.align		4
        /*0000*/ 	.byte	0x04, 0x37
        /*0002*/ 	.short	(.L_268 - .L_267)
.L_267:
        /*0004*/ 	.word	0x00000082


	//----- nvinfo : EIATTR_KPARAM_INFO
	.align		4
.L_268:
        /*0008*/ 	.byte	0x04, 0x17
        /*000a*/ 	.short	(.L_270 - .L_269)
.L_269:
        /*000c*/ 	.word	0x00000000
        /*0010*/ 	.short	0x0004
        /*0012*/ 	.short	0x0020
        /*0014*/ 	.byte	0x00, 0xf0, 0x21, 0x00


	//----- nvinfo : EIATTR_KPARAM_INFO
	.align		4
.L_270:
        /*0018*/ 	.byte	0x04, 0x17
        /*001a*/ 	.short	(.L_272 - .L_271)
.L_271:
        /*001c*/ 	.word	0x00000000
        /*0020*/ 	.short	0x0003
        /*0022*/ 	.short	0x0018
        /*0024*/ 	.byte	0x00, 0xf0, 0x21, 0x00


	//----- nvinfo : EIATTR_KPARAM_INFO
	.align		4
.L_272:
        /*0028*/ 	.byte	0x04, 0x17
        /*002a*/ 	.short	(.L_274 - .L_273)
.L_273:
        /*002c*/ 	.word	0x00000000
        /*0030*/ 	.short	0x0002
        /*0032*/ 	.short	0x0010
        /*0034*/ 	.byte	0x00, 0xf0, 0x21, 0x00


	//----- nvinfo : EIATTR_KPARAM_INFO
	.align		4
.L_274:
        /*0038*/ 	.byte	0x04, 0x17
        /*003a*/ 	.short	(.L_276 - .L_275)
.L_275:
        /*003c*/ 	.word	0x00000000
        /*0040*/ 	.short	0x0001
        /*0042*/ 	.short	0x0008
        /*0044*/ 	.byte	0x00, 0xf5, 0x21, 0x00


	//----- nvinfo : EIATTR_KPARAM_INFO
	.align		4
.L_276:
        /*0048*/ 	.byte	0x04, 0x17
        /*004a*/ 	.short	(.L_278 - .L_277)
.L_277:
        /*004c*/ 	.word	0x00000000
        /*0050*/ 	.short	0x0000
        /*0052*/ 	.short	0x0000
        /*0054*/ 	.byte	0x00, 0xf5, 0x21, 0x00


	//----- nvinfo : EIATTR_SPARSE_MMA_MASK
	.align		4
.L_278:
        /*0058*/ 	.byte	0x03, 0x50
        /*005a*/ 	.short	0x0000


	//----- nvinfo : EIATTR_MAXREG_COUNT
	.align		4
        /*005c*/ 	.byte	0x03, 0x1b
        /*005e*/ 	.short	0x00ff


	//----- nvinfo : EIATTR_MERCURY_ISA_VERSION
	.align		4
        /*0060*/ 	.byte	0x03, 0x5f
        /*0062*/ 	.short	0x0101


	//----- nvinfo : EIATTR_VRC_CTA_INIT_COUNT
	.align		4
        /*0064*/ 	.byte	0x02, 0x4a
	.zero		1
	.zero		1


	//----- nvinfo : EIATTR_EXIT_INSTR_OFFSETS
	.align		4
        /*0068*/ 	.byte	0x04, 0x1c
        /*006a*/ 	.short	(.L_280 - .L_279)


	//   ....[0]....
.L_279:
        /*006c*/ 	.word	0x00000080


	//   ....[1]....
        /*0070*/ 	.word	0x00000180


	//----- nvinfo : EIATTR_CBANK_PARAM_SIZE
	.align		4
.L_280:
        /*0074*/ 	.byte	0x03, 0x19
        /*0076*/ 	.short	0x0028


	//----- nvinfo : EIATTR_PARAM_CBANK
	.align		4
        /*0078*/ 	.byte	0x04, 0x0a
        /*007a*/ 	.short	(.L_282 - .L_281)
	.align		4
.L_281:
        /*007c*/ 	.word	index@(.nv.constant0._Z11GetDiagonalIdEvPT_PKS0_mmm)
        /*0080*/ 	.short	0x0380
        /*0082*/ 	.short	0x0028


	//----- nvinfo : EIATTR_SW_WAR
	.align		4
.L_282:
        /*0084*/ 	.byte	0x04, 0x36
        /*0086*/ 	.short	(.L_284 - .L_283)
.L_283:
        /*0088*/ 	.word	0x00000008
.L_284:


//--------------------- .nv.info._Z8SetRangeIfEvmPT_PKS0_m --------------------------
	.section	.nv.info._Z8SetRangeIfEvmPT_PKS0_m,"",@"SHT_CUDA_INFO"
	.sectionflags	@""
	.align	4


	//----- nvinfo : EIATTR_CUDA_API_VERSION
	.align		4
        /*0000*/ 	.byte	0x04, 0x37
        /*0002*/ 	.short	(.L_286 - .L_285)
.L_285:
        /*0004*/ 	.word	0x00000082


	//----- nvinfo : EIATTR_KPARAM_INFO
	.align		4
.L_286:
        /*0008*/ 	.byte	0x04, 0x17
        /*000a*/ 	.short	(.L_288 - .L_287)
.L_287:
        /*000c*/ 	.word	0x00000000
        /*0010*/ 	.short	0x0003
        /*0012*/ 	.short	0x0018
        /*0014*/ 	.byte	0x00, 0xf0, 0x21, 0x00


	//----- nvinfo : EIATTR_KPARAM_INFO
	.align		4
.L_288:
        /*0018*/ 	.byte	0x04, 0x17
        /*001a*/ 	.short	(.L_290 - .L_289)
.L_289:
        /*001c*/ 	.word	0x00000000
        /*0020*/ 	.short	0x0002
        /*0022*/ 	.short	0x0010
        /*0024*/ 	.byte	0x00, 0xf5, 0x21, 0x00


	//----- nvinfo : EIATTR_KPARAM_INFO
	.align		4
.L_290:
        /*0028*/ 	.byte	0x04, 0x17
        /*002a*/ 	.short	(.L_292 - .L_291)
.L_291:
        /*002c*/ 	.word	0x00000000
        /*0030*/ 	.short	0x0001
        /*0032*/ 	.short	0x0008
        /*0034*/ 	.byte	0x00, 0xf5, 0x21, 0x00


	//----- nvinfo : EIATTR_KPARAM_INFO
	.align		4
.L_292:
        /*0038*/ 	.byte	0x04, 0x17
        /*003a*/ 	.short	(.L_294 - .L_293)
.L_293:
        /*003c*/ 	.word	0x00000000
        /*0040*/ 	.short	0x0000
        /*0042*/ 	.short	0x0000
        /*0044*/ 	.byte	0x00, 0xf0, 0x21, 0x00


	//----- nvinfo : EIATTR_SPARSE_MMA_MASK
	.align		4
.L_294:
        /*0048*/ 	.byte	0x03, 0x50
        /*004a*/ 	.short	0x0000


	//----- nvinfo : EIATTR_MAXREG_COUNT
	.align		4
        /*004c*/ 	.byte	0x03, 0x1b
        /*004e*/ 	.short	0x00ff


	//----- nvinfo : EIATTR_MERCURY_ISA_VERSION
	.align		4
        /*0050*/ 	.byte	0x03, 0x5f
        /*0052*/ 	.short	0x0101


	//----- nvinfo : EIATTR_VRC_CTA_INIT_COUNT
	.align		4
        /*0054*/ 	.byte	0x02, 0x4a
	.zero		1
	.zero		1


	//----- nvinfo : EIATTR_EXIT_INSTR_OFFSETS
	.align		4
        /*0058*/ 	.byte	0x04, 0x1c
        /*005a*/ 	.short	(.L_296 - .L_295)


	//   ....[0]....
.L_295:
        /*005c*/ 	.word	0x00000080


	//   ....[1]....
        /*0060*/ 	.word	0x00000140


	//----- nvinfo : EIATTR_CBANK_PARAM_SIZE
	.align		4
.L_296:
        /*0064*/ 	.byte	0x03, 0x19
        /*0066*/ 	.short	0x0020


	//----- nvinfo : EIATTR_PARAM_CBANK
	.align		4
        /*0068*/ 	.byte	0x04, 0x0a
        /*006a*/ 	.short	(.L_298 - .L_297)
	.align		4
.L_297:
        /*006c*/ 	.word	index@(.nv.constant0._Z8SetRangeIfEvmPT_PKS0_m)
        /*0070*/ 	.short	0x0380
        /*0072*/ 	.short	0x0020


	//----- nvinfo : EIATTR_SW_WAR
	.align		4
.L_298:
        /*0074*/ 	.byte	0x04, 0x36
        /*0076*/ 	.short	(.L_300 - .L_299)
.L_299:
        /*0078*/ 	.word	0x00000008
.L_300:


//--------------------- .nv.info._Z8SetRangeIdEvmPT_PKS0_m --------------------------
	.section	.nv.info._Z8SetRangeIdEvmPT_PKS0_m,"",@"SHT_CUDA_INFO"
	.sectionflags	@""
	.align	4


	//----- nvinfo : EIATTR_CUDA_API_VERSION
	.align		4
        /*0000*/ 	.byte	0x04, 0x37
        /*0002*/ 	.short	(.L_302 - .L_301)
.L_301:
        /*0004*/ 	.word	0x00000082


	//----- nvinfo : EIATTR_KPARAM_INFO
	.align		4
.L_302:
        /*0008*/ 	.byte	0x04, 0x17
        /*000a*/ 	.short	(.L_304 - .L_303)
.L_303:
        /*000c*/ 	.word	0x00000000
        /*0010*/ 	.short	0x0003
        /*0012*/ 	.short	0x0018
        /*0014*/ 	.byte	0x00, 0xf0, 0x21, 0x00


	//----- nvinfo : EIATTR_KPARAM_INFO
	.align		4
.L_304:
        /*0018*/ 	.byte	0x04, 0x17
        /*001a*/ 	.short	(.L_306 - .L_305)
.L_305:
        /*001c*/ 	.word	0x00000000
        /*0020*/ 	.short	0x0002
        /*0022*/ 	.short	0x0010
        /*0024*/ 	.byte	0x00, 0xf5, 0x21, 0x00


	//----- nvinfo : EIATTR_KPARAM_INFO
	.align		4
.L_306:
        /*0028*/ 	.byte	0x04, 0x17
        /*002a*/ 	.short	(.L_308 - .L_307)
.L_307:
        /*002c*/ 	.word	0x00000000
        /*0030*/ 	.short	0x0001
        /*0032*/ 	.short	0x0008
        /*0034*/ 	.byte	0x00, 0xf5, 0x21, 0x00


	//----- nvinfo : EIATTR_KPARAM_INFO
	.align		4
.L_308:
        /*0038*/ 	.byte	0x04, 0x17
        /*003a*/ 	.short	(.L_310 - .L_309)
.L_309:
        /*003c*/ 	.word	0x00000000
        /*0040*/ 	.short	0x0000
        /*0042*/ 	.short	0x0000
        /*0044*/ 	.byte	0x00, 0xf0, 0x21, 0x00


	//----- nvinfo : EIATTR_SPARSE_MMA_MASK
	.align		4
.L_310:
        /*0048*/ 	.byte	0x03, 0x50
        /*004a*/ 	.short	0x0000


	//----- nvinfo : EIATTR_MAXREG_COUNT
	.align		4
        /*004c*/ 	.byte	0x03, 0x1b
        /*004e*/ 	.short	0x00ff


	//----- nvinfo : EIATTR_MERCURY_ISA_VERSION
	.align		4
        /*0050*/ 	.byte	0x03, 0x5f
        /*0052*/ 	.short	0x0101


	//----- nvinfo : EIATTR_VRC_CTA_INIT_COUNT
	.align		4
        /*0054*/ 	.byte	0x02, 0x4a
	.zero		1
	.zero		1


	//----- nvinfo : EIATTR_EXIT_INSTR_OFFSETS
	.align		4
        /*0058*/ 	.byte	0x04, 0x1c
        /*005a*/ 	.short	(.L_312 - .L_311)


	//   ....[0]....
.L_311:
        /*005c*/ 	.word	0x00000080


	//   ....[1]....
        /*0060*/ 	.word	0x00000140


	//----- nvinfo : EIATTR_CBANK_PARAM_SIZE
	.align		4
.L_312:
        /*0064*/ 	.byte	0x03, 0x19
        /*0066*/ 	.short	0x0020


	//----- nvinfo : EIATTR_PARAM_CBANK
	.align		4
        /*0068*/ 	.byte	0x04, 0x0a
        /*006a*/ 	.short	(.L_314 - .L_313)
	.align		4
.L_313:
        /*006c*/ 	.word	index@(.nv.constant0._Z8SetRangeIdEvmPT_PKS0_m)
        /*0070*/ 	.short	0x0380
        /*0072*/ 	.short	0x0020


	//----- nvinfo : EIATTR_SW_WAR
	.align		4
.L_314:
        /*0074*/ 	.byte	0x04, 0x36
        /*0076*/ 	.short	(.L_316 - .L_315)
.L_315:
        /*0078*/ 	.word	0x00000008
.L_316:


//--------------------- .nv.info._Z11SetDiagonalIfEvPT_S0_mmm --------------------------
	.section	.nv.info._Z11SetDiagonalIfEvPT_S0_mmm,"",@"SHT_CUDA_INFO"
	.sectionflags	@""
	.align	4


	//----- nvinfo : EIATTR_CUDA_API_VERSION
	.align		4
        /*0000*/ 	.byte	0x04, 0x37
        /*0002*/ 	.short	(.L_318 - .L_317)
.L_317:
        /*0004*/ 	.word	0x00000082


	//----- nvinfo : EIATTR_KPARAM_INFO
	.align		4
.L_318:
        /*0008*/ 	.byte	0x04, 0x17
        /*000a*/ 	.short	(.L_320 - .L_319)
.L_319:
        /*000c*/ 	.word	0x00000000
        /*0010*/ 	.short	0x0004
        /*0012*/ 	.short	0x0020
        /*0014*/ 	.byte	0x00, 0xf0, 0x21, 0x00


	//----- nvinfo : EIATTR_KPARAM_INFO
	.align		4
.L_320:
        /*0018*/ 	.byte	0x04, 0x17
        /*001a*/ 	.short	(.L_322 - .L_321)
.L_321:
        /*001c*/ 	.word	0x00000000
        /*0020*/ 	.short	0x0003
        /*0022*/ 	.short	0x0018
        /*0024*/ 	.byte	0x00, 0xf0, 0x21, 0x00


	//----- nvinfo : EIATTR_KPARAM_INFO
	.align		4
.L_322:
        /*0028*/ 	.byte	0x04, 0x17
        /*002a*/ 	.short	(.L_324 - .L_323)
.L_323:
        /*002c*/ 	.word	0x00000000
        /*0030*/ 	.short	0x0002
        /*0032*/ 	.short	0x0010
        /*0034*/ 	.byte	0x00, 0xf0, 0x21, 0x00


	//----- nvinfo : EIATTR_KPARAM_INFO
	.align		4
.L_324:
        /*0038*/ 	.byte	0x04, 0x17
        /*003a*/ 	.short	(.L_326 - .L_325)
.L_325:
        /*003c*/ 	.word	0x00000000
        /*0040*/ 	.short	0x0001
        /*0042*/ 	.short	0x0008
        /*0044*/ 	.byte	0x00, 0xf0, 0x11, 0x00


	//----- nvinfo : EIATTR_KPARAM_INFO
	.align		4
.L_326:
        /*0048*/ 	.byte	0x04, 0x17
        /*004a*/ 	.short	(.L_328 - .L_327)
.L_327:
        /*004c*/ 	.word	0x00000000
        /*0050*/ 	.short	0x0000
        /*0052*/ 	.short	0x0000
        /*0054*/ 	.byte	0x00, 0xf5, 0x21, 0x00


	//----- nvinfo : EIATTR_SPARSE_MMA_MASK
	.align		4
.L_328:
        /*0058*/ 	.byte	0x03, 0x50
        /*005a*/ 	.short	0x0000


	//----- nvinfo : EIATTR_MAXREG_COUNT
	.align		4
        /*005c*/ 	.byte	0x03, 0x1b
        /*005e*/ 	.short	0x00ff


	//----- nvinfo : EIATTR_MERCURY_ISA_VERSION
	.align		4
        /*0060*/ 	.byte	0x03, 0x5f
        /*0062*/ 	.short	0x0101


	//----- nvinfo : EIATTR_VRC_CTA_INIT_COUNT
	.align		4
        /*0064*/ 	.byte	0x02, 0x4a
	.zero		1
	.zero		1


	//----- nvinfo : EIATTR_EXIT_INSTR_OFFSETS
	.align		4
        /*0068*/ 	.byte	0x04, 0x1c
        /*006a*/ 	.short	(.L_330 - .L_329)


	//   ....[0]....
.L_329:
        /*006c*/ 	.word	0x00000080


	//   ....[1]....
        /*0070*/ 	.word	0x00000140


	//----- nvinfo : EIATTR_CBANK_PARAM_SIZE
	.align		4
.L_330:
        /*0074*/ 	.byte	0x03, 0x19
        /*0076*/ 	.short	0x0028


	//----- nvinfo : EIATTR_PARAM_CBANK
	.align		4
        /*0078*/ 	.byte	0x04, 0x0a
        /*007a*/ 	.short	(.L_332 - .L_331)
	.align		4
.L_331:
        /*007c*/ 	.word	index@(.nv.constant0._Z11SetDiagonalIfEvPT_S0_mmm)
        /*0080*/ 	.short	0x0380
        /*0082*/ 	.short	0x0028


	//----- nvinfo : EIATTR_SW_WAR
	.align		4
.L_332:
        /*0084*/ 	.byte	0x04, 0x36
        /*0086*/ 	.short	(.L_334 - .L_333)
.L_333:
        /*0088*/ 	.word	0x00000008
.L_334:


//--------------------- .nv.info._Z11SetDiagonalIdEvPT_S0_mmm --------------------------
	.section	.nv.info._Z11SetDiagonalIdEvPT_S0_mmm,"",@"SHT_CUDA_INFO"
	.sectionflags	@""
	.align	4


	//----- nvinfo : EIATTR_CUDA_API_VERSION
	.align		4
        /*0000*/ 	.byte	0x04, 0x37
        /*0002*/ 	.short	(.L_336 - .L_335)
.L_335:
        /*0004*/ 	.word	0x00000082


	//----- nvinfo : EIATTR_KPARAM_INFO
	.align		4
.L_336:
        /*0008*/ 	.byte	0x04, 0x17
        /*000a*/ 	.short	(.L_338 - .L_337)
.L_337:
        /*000c*/ 	.word	0x00000000
        /*0010*/ 	.short	0x0004
        /*0012*/ 	.short	0x0020
        /*0014*/ 	.byte	0x00, 0xf0, 0x21, 0x00


	//----- nvinfo : EIATTR_KPARAM_INFO
	.align		4
.L_338:
        /*0018*/ 	.byte	0x04, 0x17
        /*001a*/ 	.short	(.L_340 - .L_339)
.L_339:
        /*001c*/ 	.word	0x00000000
        /*0020*/ 	.short	0x0003
        /*0022*/ 	.short	0x0018
        /*0024*/ 	.byte	0x00, 0xf0, 0x21, 0x00


	//----- nvinfo : EIATTR_KPARAM_INFO
	.align		4
.L_340:
        /*0028*/ 	.byte	0x04, 0x17
        /*002a*/ 	.short	(.L_342 - .L_341)
.L_341:
        /*002c*/ 	.word	0x00000000
        /*0030*/ 	.short	0x0002
        /*0032*/ 	.short	0x0010
        /*0034*/ 	.byte	0x00, 0xf0, 0x21, 0x00


	//----- nvinfo : EIATTR_KPARAM_INFO
	.align		4
.L_342:
        /*0038*/ 	.byte	0x04, 0x17
        /*003a*/ 	.short	(.L_344 - .L_343)
.L_343:
        /*003c*/ 	.word	0x00000000
        /*0040*/ 	.short	0x0001
        /*0042*/ 	.short	0x0008
        /*0044*/ 	.byte	0x00, 0xf0, 0x21, 0x00


	//----- nvinfo : EIATTR_KPARAM_INFO
	.align		4
.L_344:
        /*0048*/ 	.byte	0x04, 0x17
        /*004a*/ 	.short	(.L_346 - .L_345)
.L_345:
        /*004c*/ 	.word	0x00000000
        /*0050*/ 	.short	0x0000
        /*0052*/ 	.short	0x0000
        /*0054*/ 	.byte	0x00, 0xf5, 0x21, 0x00


	//----- nvinfo : EIATTR_SPARSE_MMA_MASK
	.align		4
.L_346:
        /*0058*/ 	.byte	0x03, 0x50
        /*005a*/ 	.short	0x0000


	//----- nvinfo : EIATTR_MAXREG_COUNT
	.align		4
        /*005c*/ 	.byte	0x03, 0x1b
        /*005e*/ 	.short	0x00ff


	//----- nvinfo : EIATTR_MERCURY_ISA_VERSION
	.align		4
        /*0060*/ 	.byte	0x03, 0x5f
        /*0062*/ 	.short	0x0101


	//----- nvinfo : EIATTR_VRC_CTA_INIT_COUNT
	.align		4
        /*0064*/ 	.byte	0x02, 0x4a
	.zero		1
	.zero		1


	//----- nvinfo : EIATTR_EXIT_INSTR_OFFSETS
	.align		4
        /*0068*/ 	.byte	0x04, 0x1c
        /*006a*/ 	.short	(.L_348 - .L_347)


	//   ....[0]....
.L_347:
        /*006c*/ 	.word	0x00000080


	//   ....[1]....
        /*0070*/ 	.word	0x00000140


	//----- nvinfo : EIATTR_CBANK_PARAM_SIZE
	.align		4
.L_348:
        /*0074*/ 	.byte	0x03, 0x19
        /*0076*/ 	.short	0x0028


	//----- nvinfo : EIATTR_PARAM_CBANK
	.align		4
        /*0078*/ 	.byte	0x04, 0x0a
        /*007a*/ 	.short	(.L_350 - .L_349)
	.align		4
.L_349:
        /*007c*/ 	.word	index@(.nv.constant0._Z11SetDiagonalIdEvPT_S0_mmm)
        /*0080*/ 	.short	0x0380
        /*0082*/ 	.short	0x0028


	//----- nvinfo : EIATTR_SW_WAR
	.align		4
.L_350:
        /*0084*/ 	.byte	0x04, 0x36
        /*0086*/ 	.short	(.L_352 - .L_351)
.L_351:
        /*0088*/ 	.word	0x00000008
.L_352:


//--------------------- .nv.info._Z16VectorDotProductIfEvPKT_S2_PS0_m --------------------------
	.section	.nv.info._Z16VectorDotProductIfEvPKT_S2_PS0_m,"",@"SHT_CUDA_INFO"
	.sectionflags	@""
	.align	4


	//----- nvinfo : EIATTR_CUDA_API_VERSION
	.align		4
        /*0000*/ 	.byte	0x04, 0x37
        /*0002*/ 	.short	(.L_354 - .L_353)
.L_353:
        /*0004*/ 	.word	0x00000082


	//----- nvinfo : EIATTR_KPARAM_INFO
	.align		4
.L_354:
        /*0008*/ 	.byte	0x04, 0x17
        /*000a*/ 	.short	(.L_356 - .L_355)
.L_355:
        /*000c*/ 	.word	0x00000000
        /*0010*/ 	.short	0x0003
        /*0012*/ 	.short	0x0018
        /*0014*/ 	.byte	0x00, 0xf0, 0x21, 0x00


	//----- nvinfo : EIATTR_KPARAM_INFO
	.align		4
.L_356:
        /*0018*/ 	.byte	0x04, 0x17
        /*001a*/ 	.short	(.L_358 - .L_357)
.L_357:
        /*001c*/ 	.word	0x00000000
        /*0020*/ 	.short	0x0002
        /*0022*/ 	.short	0x0010
        /*0024*/ 	.byte	0x00, 0xf5, 0x21, 0x00


	//----- nvinfo : EIATTR_KPARAM_INFO
	.align		4
.L_358:
        /*0028*/ 	.byte	0x04, 0x17
        /*002a*/ 	.short	(.L_360 - .L_359)
.L_359:
        /*002c*/ 	.word	0x00000000
        /*0030*/ 	.short	0x0001
        /*0032*/ 	.short	0x0008
        /*0034*/ 	.byte	0x00, 0xf5, 0x21, 0x00


	//----- nvinfo : EIATTR_KPARAM_INFO
	.align		4
.L_360:
        /*0038*/ 	.byte	0x04, 0x17
        /*003a*/ 	.short	(.L_362 - .L_361)
.L_361:
        /*003c*/ 	.word	0x00000000
        /*0040*/ 	.short	0x0000
        /*0042*/ 	.short	0x0000
        /*0044*/ 	.byte	0x00, 0xf5, 0x21, 0x00


	//----- nvinfo : EIATTR_SPARSE_MMA_MASK
	.align		4
.L_362:
        /*0048*/ 	.byte	0x03, 0x50
        /*004a*/ 	.short	0x0000


	//----- nvinfo : EIATTR_MAXREG_COUNT
	.align		4
        /*004c*/ 	.byte	0x03, 0x1b
        /*004e*/ 	.short	0x00ff


	//----- nvinfo : EIATTR_NUM_BARRIERS
	.align		4
        /*0050*/ 	.byte	0x02, 0x4c
        /*0052*/ 	.byte	0x01
	.zero		1


	//----- nvinfo : EIATTR_MERCURY_ISA_VERSION
	.align		4
        /*0054*/ 	.byte	0x03, 0x5f
        /*0056*/ 	.short	0x0101


	//----- nvinfo : EIATTR_VRC_CTA_INIT_COUNT
	.align		4
        /*0058*/ 	.byte	0x02, 0x4a
	.zero		1
	.zero		1


	//----- nvinfo : EIATTR_EXIT_INSTR_OFFSETS
	.align		4
        /*005c*/ 	.byte	0x04, 0x1c
        /*005e*/ 	.short	(.L_364 - .L_363)


	//   ....[0]....
.L_363:
        /*0060*/ 	.word	0x000002a0


	//   ....[1]....
        /*0064*/ 	.word	0x00000320


	//----- nvinfo : EIATTR_CBANK_PARAM_SIZE
	.align		4
.L_364:
        /*0068*/ 	.byte	0x03, 0x19
        /*006a*/ 	.short	0x0020


	//----- nvinfo : EIATTR_PARAM_CBANK
	.align		4
        /*006c*/ 	.byte	0x04, 0x0a
        /*006e*/ 	.short	(.L_366 - .L_365)
	.align		4
.L_365:
        /*0070*/ 	.word	index@(.nv.constant0._Z16VectorDotProductIfEvPKT_S2_PS0_m)
        /*0074*/ 	.short	0x0380
        /*0076*/ 	.short	0x0020


	//----- nvinfo : EIATTR_SW_WAR
	.align		4
.L_366:
        /*0078*/ 	.byte	0x04, 0x36
        /*007a*/ 	.short	(.L_368 - .L_367)
.L_367:
        /*007c*/ 	.word	0x00000008
.L_368:


//--------------------- .nv.info._Z16VectorDotProductIdEvPKT_S2_PS0_m --------------------------
	.section	.nv.info._Z16VectorDotProductIdEvPKT_S2_PS0_m,"",@"SHT_CUDA_INFO"
	.sectionflags	@""
	.align	4


	//----- nvinfo : EIATTR_CUDA_API_VERSION
	.align		4
        /*0000*/ 	.byte	0x04, 0x37
        /*0002*/ 	.short	(.L_370 - .L_369)
.L_369:
        /*0004*/ 	.word	0x00000082


	//----- nvinfo : EIATTR_KPARAM_INFO
	.align		4
.L_370:
        /*0008*/ 	.byte	0x04, 0x17
        /*000a*/ 	.short	(.L_372 - .L_371)
.L_371:
        /*000c*/ 	.word	0x00000000
        /*0010*/ 	.short	0x0003
        /*0012*/ 	.short	0x0018
        /*0014*/ 	.byte	0x00, 0xf0, 0x21, 0x00


	//----- nvinfo : EIATTR_KPARAM_INFO
	.align		4
.L_372:
        /*0018*/ 	.byte	0x04, 0x17
        /*001a*/ 	.short	(.L_374 - .L_373)
.L_373:
        /*001c*/ 	.word	0x00000000
        /*0020*/ 	.short	0x0002
        /*0022*/ 	.short	0x0010
        /*0024*/ 	.byte	0x00, 0xf5, 0x21, 0x00


	//----- nvinfo : EIATTR_KPARAM_INFO
	.align		4
.L_374:
        /*0028*/ 	.byte	0x04, 0x17
        /*002a*/ 	.short	(.L_376 - .L_375)
.L_375:
        /*002c*/ 	.word	0x00000000
        /*0030*/ 	.short	0x0001
        /*0032*/ 	.short	0x0008
        /*0034*/ 	.byte	0x00, 0xf5, 0x21, 0x00


	//----- nvinfo : EIATTR_KPARAM_INFO
	.align		4
.L_376:
        /*0038*/ 	.byte	0x04, 0x17
        /*003a*/ 	.short	(.L_378 - .L_377)
.L_377:
        /*003c*/ 	.word	0x00000000
        /*0040*/ 	.short	0x0000
        /*0042*/ 	.short	0x0000
        /*0044*/ 	.byte	0x00, 0xf5, 0x21, 0x00


	//----- nvinfo : EIATTR_SPARSE_MMA_MASK
	.align		4
.L_378:
        /*0048*/ 	.byte	0x03, 0x50
        /*004a*/ 	.short	0x0000


	//----- nvinfo : EIATTR_MAXREG_COUNT
	.align		4
        /*004c*/ 	.byte	0x03, 0x1b
        /*004e*/ 	.short	0x00ff


	//----- nvinfo : EIATTR_NUM_BARRIERS
	.align		4
        /*0050*/ 	.byte	0x02, 0x4c
        /*0052*/ 	.byte	0x01
	.zero		1


	//----- nvinfo : EIATTR_MERCURY_ISA_VERSION
	.align		4
        /*0054*/ 	.byte	0x03, 0x5f
        /*0056*/ 	.short	0x0101


	//----- nvinfo : EIATTR_VRC_CTA_INIT_COUNT
	.align		4
        /*0058*/ 	.byte	0x02, 0x4a
	.zero		1
	.zero		1


	//----- nvinfo : EIATTR_EXIT_INSTR_OFFSETS
	.align		4
        /*005c*/ 	.byte	0x04, 0x1c
        /*005e*/ 	.short	(.L_380 - .L_379)


	//   ....[0]....
.L_379:
        /*0060*/ 	.word	0x000002a0


	//   ....[1]....
        /*0064*/ 	.word	0x00000320


	//----- nvinfo : EIATTR_CBANK_PARAM_SIZE
	.align		4
.L_380:
        /*0068*/ 	.byte	0x03, 0x19
        /*006a*/ 	.short	0x0020


	//----- nvinfo : EIATTR_PARAM_CBANK
	.align		4
        /*006c*/ 	.byte	0x04, 0x0a
        /*006e*/ 	.short	(.L_382 - .L_381)
	.align		4
.L_381:
        /*0070*/ 	.word	index@(.nv.constant0._Z16VectorDotProductIdEvPKT_S2_PS0_m)
        /*0074*/ 	.short	0x0380
        /*0076*/ 	.short	0x0020


	//----- nvinfo : EIATTR_SW_WAR
	.align		4
.L_382:
        /*0078*/ 	.byte	0x04, 0x36
        /*007a*/ 	.short	(.L_384 - .L_383)
.L_383:
        /*007c*/ 	.word	0x00000008
.L_384:


//--------------------- .nv.info._Z11Interject1DIfEvPT_PKS0_m --------------------------
	.section	.nv.info._Z11Interject1DIfEvPT_PKS0_m,"",@"SHT_CUDA_INFO"
	.sectionflags	@""
	.align	4


	//----- nvinfo : EIATTR_CUDA_API_VERSION
	.align		4
        /*0000*/ 	.byte	0x04, 0x37
        /*0002*/ 	.short	(.L_386 - .L_385)
.L_385:
        /*0004*/ 	.word	0x00000082


	//----- nvinfo : EIATTR_KPARAM_INFO
	.align		4
.L_386:
        /*0008*/ 	.byte	0x04, 0x17
        /*000a*/ 	.short	(.L_388 - .L_387)
.L_387:
        /*000c*/ 	.word	0x00000000
        /*0010*/ 	.short	0x0002
        /*0012*/ 	.short	0x0010
        /*0014*/ 	.byte	0x00, 0xf0, 0x21, 0x00


	//----- nvinfo : EIATTR_KPARAM_INFO
	.align		4
.L_388:
        /*0018*/ 	.byte	0x04, 0x17
        /*001a*/ 	.short	(.L_390 - .L_389)
.L_389:
        /*001c*/ 	.word	0x00000000
        /*0020*/ 	.short	0x0001
        /*0022*/ 	.short	0x0008
        /*0024*/ 	.byte	0x00, 0xf5, 0x21, 0x00


	//----- nvinfo : EIATTR_KPARAM_INFO
	.align		4
.L_390:
        /*0028*/ 	.byte	0x04, 0x17
        /*002a*/ 	.short	(.L_392 - .L_391)
.L_391:
        /*002c*/ 	.word	0x00000000
        /*0030*/ 	.short	0x0000
        /*0032*/ 	.short	0x0000
        /*0034*/ 	.byte	0x00, 0xf5, 0x21, 0x00


	//----- nvinfo : EIATTR_SPARSE_MMA_MASK
	.align		4
.L_392:
        /*0038*/ 	.byte	0x03, 0x50
        /*003a*/ 	.short	0x0000


	//----- nvinfo : EIATTR_MAXREG_COUNT
	.align		4
        /*003c*/ 	.byte	0x03, 0x1b
        /*003e*/ 	.short	0x00ff


	//----- nvinfo : EIATTR_MERCURY_ISA_VERSION
	.align		4
        /*0040*/ 	.byte	0x03, 0x5f
        /*0042*/ 	.short	0x0101


	//----- nvinfo : EIATTR_VRC_CTA_INIT_COUNT
	.align		4
        /*0044*/ 	.byte	0x02, 0x4a
	.zero		1
	.zero		1


	//----- nvinfo : EIATTR_EXIT_INSTR_OFFSETS
	.align		4
        /*0048*/ 	.byte	0x04, 0x1c
        /*004a*/ 	.short	(.L_394 - .L_393)


	//   ....[0]....
.L_393:
        /*004c*/ 	.word	0x000000d0


	//   ....[1]....
        /*0050*/ 	.word	0x000001a0


	//----- nvinfo : EIATTR_CBANK_PARAM_SIZE
	.align		4
.L_394:
        /*0054*/ 	.byte	0x03, 0x19
        /*0056*/ 	.short	0x0018


	//----- nvinfo : EIATTR_PARAM_CBANK
	.align		4
        /*0058*/ 	.byte	0x04, 0x0a
        /*005a*/ 	.short	(.L_396 - .L_395)
	.align		4
.L_395:
        /*005c*/ 	.word	index@(.nv.constant0._Z11Interject1DIfEvPT_PKS0_m)
        /*0060*/ 	.short	0x0380
        /*0062*/ 	.short	0x0018


	//----- nvinfo : EIATTR_SW_WAR
	.align		4
.L_396:
        /*0064*/ 	.byte	0x04, 0x36
        /*0066*/ 	.short	(.L_398 - .L_397)
.L_397:
        /*0068*/ 	.word	0x00000008
.L_398:


//--------------------- .nv.info._Z11Interject1DIdEvPT_PKS0_m --------------------------
	.section	.nv.info._Z11Interject1DIdEvPT_PKS0_m,"",@"SHT_CUDA_INFO"
	.sectionflags	@""
	.align	4


	//----- nvinfo : EIATTR_CUDA_API_VERSION
	.align		4
        /*0000*/ 	.byte	0x04, 0x37
        /*0002*/ 	.short	(.L_400 - .L_399)
.L_399:
        /*0004*/ 	.word	0x00000082


	//----- nvinfo : EIATTR_KPARAM_INFO
	.align		4
.L_400:
        /*0008*/ 	.byte	0x04, 0x17
        /*000a*/ 	.short	(.L_402 - .L_401)
.L_401:
        /*000c*/ 	.word	0x00000000
        /*0010*/ 	.short	0x0002
        /*0012*/ 	.short	0x0010
        /*0014*/ 	.byte	0x00, 0xf0, 0x21, 0x00


	//----- nvinfo : EIATTR_KPARAM_INFO
	.align		4
.L_402:
        /*0018*/ 	.byte	0x04, 0x17
        /*001a*/ 	.short	(.L_404 - .L_403)
.L_403:
        /*001c*/ 	.word	0x00000000
        /*0020*/ 	.short	0x0001
        /*0022*/ 	.short	0x0008
        /*0024*/ 	.byte	0x00, 0xf5, 0x21, 0x00


	//----- nvinfo : EIATTR_KPARAM_INFO
	.align		4
.L_404:
        /*0028*/ 	.byte	0x04, 0x17
        /*002a*/ 	.short	(.L_406 - .L_405)
.L_405:
        /*002c*/ 	.word	0x00000000
        /*0030*/ 	.short	0x0000
        /*0032*/ 	.short	0x0000
        /*0034*/ 	.byte	0x00, 0xf5, 0x21, 0x00


	//----- nvinfo : EIATTR_SPARSE_MMA_MASK
	.align		4
.L_406:
        /*0038*/ 	.byte	0x03, 0x50
        /*003a*/ 	.short	0x0000


	//----- nvinfo : EIATTR_MAXREG_COUNT
	.align		4
        /*003c*/ 	.byte	0x03, 0x1b
        /*003e*/ 	.short	0x00ff


	//----- nvinfo : EIATTR_MERCURY_ISA_VERSION
	.align		4
        /*0040*/ 	.byte	0x03, 0x5f
        /*0042*/ 	.short	0x0101


	//----- nvinfo : EIATTR_VRC_CTA_INIT_COUNT
	.align		4
        /*0044*/ 	.byte	0x02, 0x4a
	.zero		1
	.zero		1


	//----- nvinfo : EIATTR_EXIT_INSTR_OFFSETS
	.align		4
        /*0048*/ 	.byte	0x04, 0x1c
        /*004a*/ 	.short	(.L_408 - .L_407)


	//   ....[0]....
.L_407:
        /*004c*/ 	.word	0x000000d0


	//   ....[1]....
        /*0050*/ 	.word	0x000001a0


	//----- nvinfo : EIATTR_CBANK_PARAM_SIZE
	.align		4
.L_408:
        /*0054*/ 	.byte	0x03, 0x19
        /*0056*/ 	.short	0x0018


	//----- nvinfo : EIATTR_PARAM_CBANK
	.align		4
        /*0058*/ 	.byte	0x04, 0x0a
        /*005a*/ 	.short	(.L_410 - .L_409)
	.align		4
.L_409:
        /*005c*/ 	.word	index@(.nv.constant0._Z11Interject1DIdEvPT_PKS0_m)
        /*0060*/ 	.short	0x0380
        /*0062*/ 	.short	0x0018


	//----- nvinfo : EIATTR_SW_WAR
	.align		4
.L_410:
        /*0064*/ 	.byte	0x04, 0x36
        /*0066*/ 	.short	(.L_412 - .L_411)
.L_411:
        /*0068*/ 	.word	0x00000008
.L_412:


//--------------------- .nv.info._Z13Interpolate1DIfEvPT_PKS0_m --------------------------
	.section	.nv.info._Z13Interpolate1DIfEvPT_PKS0_m,"",@"SHT_CUDA_INFO"
	.sectionflags	@""
	.align	4


	//----- nvinfo : EIATTR_CUDA_API_VERSION
	.align		4
        /*0000*/ 	.byte	0x04, 0x37
        /*0002*/ 	.short	(.L_414 - .L_413)
.L_413:
        /*0004*/ 	.word	0x00000082


	//----- nvinfo : EIATTR_KPARAM_INFO
	.align		4
.L_414:
        /*0008*/ 	.byte	0x04, 0x17
        /*000a*/ 	.short	(.L_416 - .L_415)
.L_415:
        /*000c*/ 	.word	0x00000000
        /*0010*/ 	.short	0x0002
        /*0012*/ 	.short	0x0010
        /*0014*/ 	.byte	0x00, 0xf0, 0x21, 0x00


	//----- nvinfo : EIATTR_KPARAM_INFO
	.align		4
.L_416:
        /*0018*/ 	.byte	0x04, 0x17
        /*001a*/ 	.short	(.L_418 - .L_417)
.L_417:
        /*001c*/ 	.word	0x00000000
        /*0020*/ 	.short	0x0001
        /*0022*/ 	.short	0x0008
        /*0024*/ 	.byte	0x00, 0xf5, 0x21, 0x00


	//----- nvinfo : EIATTR_KPARAM_INFO
	.align		4
.L_418:
        /*0028*/ 	.byte	0x04, 0x17
        /*002a*/ 	.short	(.L_420 - .L_419)
.L_419:
        /*002c*/ 	.word	0x00000000
        /*0030*/ 	.short	0x0000
        /*0032*/ 	.short	0x0000
        /*0034*/ 	.byte	0x00, 0xf5, 0x21, 0x00


	//----- nvinfo : EIATTR_SPARSE_MMA_MASK
	.align		4
.L_420:
        /*0038*/ 	.byte	0x03, 0x50
        /*003a*/ 	.short	0x0000


	//----- nvinfo : EIATTR_MAXREG_COUNT
	.align		4
        /*003c*/ 	.byte	0x03, 0x1b
        /*003e*/ 	.short	0x00ff


	//----- nvinfo : EIATTR_MERCURY_ISA_VERSION
	.align		4
        /*0040*/ 	.byte	0x03, 0x5f
        /*0042*/ 	.short	0x0101


	//----- nvinfo : EIATTR_VRC_CTA_INIT_COUNT
	.align		4
        /*0044*/ 	.byte	0x02, 0x4a
	.zero		1
	.zero		1


	//----- nvinfo : EIATTR_EXIT_INSTR_OFFSETS
	.align		4
        /*0048*/ 	.byte	0x04, 0x1c
        /*004a*/ 	.short	(.L_422 - .L_421)


	//   ....[0]....
.L_421:
        /*004c*/ 	.word	0x00000080


	//   ....[1]....
        /*0050*/ 	.word	0x00000150


	//----- nvinfo : EIATTR_CBANK_PARAM_SIZE
	.align		4
.L_422:
        /*0054*/ 	.byte	0x03, 0x19
        /*0056*/ 	.short	0x0018


	//----- nvinfo : EIATTR_PARAM_CBANK
	.align		4
        /*0058*/ 	.byte	0x04, 0x0a
        /*005a*/ 	.short	(.L_424 - .L_423)
	.align		4
.L_423:
        /*005c*/ 	.word	index@(.nv.constant0._Z13Interpolate1DIfEvPT_PKS0_m)
        /*0060*/ 	.short	0x0380
        /*0062*/ 	.short	0x0018


	//----- nvinfo : EIATTR_SW_WAR
	.align		4
.L_424:
        /*0064*/ 	.byte	0x04, 0x36
        /*0066*/ 	.short	(.L_426 - .L_425)
.L_425:
        /*0068*/ 	.word	0x00000008
.L_426:


//--------------------- .nv.info._Z13Interpolate1DIdEvPT_PKS0_m --------------------------
	.section	.nv.info._Z13Interpolate1DIdEvPT_PKS0_m,"",@"SHT_CUDA_INFO"
	.sectionflags	@""
	.align	4


	//----- nvinfo : EIATTR_CUDA_API_VERSION
	.align		4
        /*0000*/ 	.byte	0x04, 0x37
        /*0002*/ 	.short	(.L_428 - .L_427)
.L_427:
        /*0004*/ 	.word	0x00000082


	//----- nvinfo : EIATTR_KPARAM_INFO
	.align		4
.L_428:
        /*0008*/ 	.byte	0x04, 0x17
        /*000a*/ 	.short	(.L_430 - .L_429)
.L_429:
        /*000c*/ 	.word	0x00000000
        /*0010*/ 	.short	0x0002
        /*0012*/ 	.short	0x0010
        /*0014*/ 	.byte	0x00, 0xf0, 0x21, 0x00


	//----- nvinfo : EIATTR_KPARAM_INFO
	.align		4
.L_430:
        /*0018*/ 	.byte	0x04, 0x17
        /*001a*/ 	.short	(.L_432 - .L_431)
.L_431:
        /*001c*/ 	.word	0x00000000
        /*0020*/ 	.short	0x0001
        /*0022*/ 	.short	0x0008
        /*0024*/ 	.byte	0x00, 0xf5, 0x21, 0x00


	//----- nvinfo : EIATTR_KPARAM_INFO
	.align		4
.L_432:
        /*0028*/ 	.byte	0x04, 0x17
        /*002a*/ 	.short	(.L_434 - .L_433)
.L_433:
        /*002c*/ 	.word	0x00000000
        /*0030*/ 	.short	0x0000
        /*0032*/ 	.short	0x0000
        /*0034*/ 	.byte	0x00, 0xf5, 0x21, 0x00


	//----- nvinfo : EIATTR_SPARSE_MMA_MASK
	.align		4
.L_434:
        /*0038*/ 	.byte	0x03, 0x50
        /*003a*/ 	.short	0x0000


	//----- nvinfo : EIATTR_MAXREG_COUNT
	.align		4
        /*003c*/ 	.byte	0x03, 0x1b
        /*003e*/ 	.short	0x00ff


	//----- nvinfo : EIATTR_MERCURY_ISA_VERSION
	.align		4
        /*0040*/ 	.byte	0x03, 0x5f
        /*0042*/ 	.short	0x0101


	//----- nvinfo : EIATTR_VRC_CTA_INIT_COUNT
	.align		4
        /*0044*/ 	.byte	0x02, 0x4a
	.zero		1
	.zero		1


	//----- nvinfo : EIATTR_EXIT_INSTR_OFFSETS
	.align		4
        /*0048*/ 	.byte	0x04, 0x1c
        /*004a*/ 	.short	(.L_436 - .L_435)


	//   ....[0]....
.L_435:
        /*004c*/ 	.word	0x00000080


	//   ....[1]....
        /*0050*/ 	.word	0x00000150


	//----- nvinfo : EIATTR_CBANK_PARAM_SIZE
	.align		4
.L_436:
        /*0054*/ 	.byte	0x03, 0x19
        /*0056*/ 	.short	0x0018


	//----- nvinfo : EIATTR_PARAM_CBANK
	.align		4
        /*0058*/ 	.byte	0x04, 0x0a
        /*005a*/ 	.short	(.L_438 - .L_437)
	.align		4
.L_437:
        /*005c*/ 	.word	index@(.nv.constant0._Z13Interpolate1DIdEvPT_PKS0_m)
        /*0060*/ 	.short	0x0380
        /*0062*/ 	.short	0x0018


	//----- nvinfo : EIATTR_SW_WAR
	.align		4
.L_438:
        /*0064*/ 	.byte	0x04, 0x36
        /*0066*/ 	.short	(.L_440 - .L_439)
.L_439:
        /*0068*/ 	.word	0x00000008
.L_440:


//--------------------- .nv.info._Z11SinElementsIfEvPT_m --------------------------
	.section	.nv.info._Z11SinElementsIfEvPT_m,"",@"SHT_CUDA_INFO"
	.sectionflags	@""
	.align	4


	//----- nvinfo : EIATTR_CUDA_API_VERSION
	.align		4
        /*0000*/ 	.byte	0x04, 0x37
        /*0002*/ 	.short	(.L_442 - .L_441)
.L_441:
        /*0004*/ 	.word	0x00000082


	//----- nvinfo : EIATTR_KPARAM_INFO
	.align		4
.L_442:
        /*0008*/ 	.byte	0x04, 0x17
        /*000a*/ 	.short	(.L_444 - .L_443)
.L_443:
        /*000c*/ 	.word	0x00000000
        /*0010*/ 	.short	0x0001
        /*0012*/ 	.short	0x0008
        /*0014*/ 	.byte	0x00, 0xf0, 0x21, 0x00


	//----- nvinfo : EIATTR_KPARAM_INFO
	.align		4
.L_444:
        /*0018*/ 	.byte	0x04, 0x17
        /*001a*/ 	.short	(.L_446 - .L_445)
.L_445:
        /*001c*/ 	.word	0x00000000
        /*0020*/ 	.short	0x0000
        /*0022*/ 	.short	0x0000
        /*0024*/ 	.byte	0x00, 0xf5, 0x21, 0x00


	//----- nvinfo : EIATTR_SPARSE_MMA_MASK
	.align		4
.L_446:
        /*0028*/ 	.byte	0x03, 0x50
        /*002a*/ 	.short	0x0000


	//----- nvinfo : EIATTR_MAXREG_COUNT
	.align		4
        /*002c*/ 	.byte	0x03, 0x1b
        /*002e*/ 	.short	0x00ff


	//----- nvinfo : EIATTR_MERCURY_ISA_VERSION
	.align		4
        /*0030*/ 	.byte	0x03, 0x5f
        /*0032*/ 	.short	0x0101


	//----- nvinfo : EIATTR_VRC_CTA_INIT_COUNT
	.align		4
        /*0034*/ 	.byte	0x02, 0x4a
	.zero		1
	.zero		1


	//----- nvinfo : EIATTR_EXIT_INSTR_OFFSETS
	.align		4
        /*0038*/ 	.byte	0x04, 0x1c
        /*003a*/ 	.short	(.L_448 - .L_447)


	//   ....[0]....
.L_447:
        /*003c*/ 	.word	0x00000080


	//   ....[1]....
        /*0040*/ 	.word	0x000008a0


	//----- nvinfo : EIATTR_CRS_STACK_SIZE
	.align		4
.L_448:
        /*0044*/ 	.byte	0x04, 0x1e
        /*0046*/ 	.short	(.L_450 - .L_449)
.L_449:
        /*0048*/ 	.word	0x00000000


	//----- nvinfo : EIATTR_CBANK_PARAM_SIZE
	.align		4
.L_450:
        /*004c*/ 	.byte	0x03, 0x19
        /*004e*/ 	.short	0x0010


	//----- nvinfo : EIATTR_PARAM_CBANK
	.align		4
        /*0050*/ 	.byte	0x04, 0x0a
        /*0052*/ 	.short	(.L_452 - .L_451)
	.align		4
.L_451:
        /*0054*/ 	.word	index@(.nv.constant0._Z11SinElementsIfEvPT_m)
        /*0058*/ 	.short	0x0380
        /*005a*/ 	.short	0x0010


	//----- nvinfo : EIATTR_SW_WAR
	.align		4
.L_452:
        /*005c*/ 	.byte	0x04, 0x36
        /*005e*/ 	.short	(.L_454 - .L_453)
.L_453:
        /*0060*/ 	.word	0x00000008
.L_454:


//--------------------- .nv.info._Z11SinElementsIdEvPT_m --------------------------
	.section	.nv.info._Z11SinElementsIdEvPT_m,"",@"SHT_CUDA_INFO"
	.sectionflags	@""
	.align	4


	//----- nvinfo : EIATTR_CUDA_API_VERSION
	.align		4
        /*0000*/ 	.byte	0x04, 0x37
        /*0002*/ 	.short	(.L_456 - .L_455)
.L_455:
        /*0004*/ 	.word	0x00000082


	//----- nvinfo : EIATTR_KPARAM_INFO
	.align		4
.L_456:
        /*0008*/ 	.byte	0x04, 0x17
        /*000a*/ 	.short	(.L_458 - .L_457)
.L_457:
        /*000c*/ 	.word	0x00000000
        /*0010*/ 	.short	0x0001
        /*0012*/ 	.short	0x0008
        /*0014*/ 	.byte	0x00, 0xf0, 0x21, 0x00


	//----- nvinfo : EIATTR_KPARAM_INFO
	.align		4
.L_458:
        /*0018*/ 	.byte	0x04, 0x17
        /*001a*/ 	.short	(.L_460 - .L_459)
.L_459:
        /*001c*/ 	.word	0x00000000
        /*0020*/ 	.short	0x0000
        /*0022*/ 	.short	0x0000
        /*0024*/ 	.byte	0x00, 0xf5, 0x21, 0x00


	//----- nvinfo : EIATTR_SPARSE_MMA_MASK
	.align		4
.L_460:
        /*0028*/ 	.byte	0x03, 0x50
        /*002a*/ 	.short	0x0000


	//----- nvinfo : EIATTR_MAXREG_COUNT
	.align		4
        /*002c*/ 	.byte	0x03, 0x1b
        /*002e*/ 	.short	0x00ff


	//----- nvinfo : EIATTR_MERCURY_ISA_VERSION
	.align		4
        /*0030*/ 	.byte	0x03, 0x5f
        /*0032*/ 	.short	0x0101


	//----- nvinfo : EIATTR_VRC_CTA_INIT_COUNT
	.align		4
        /*0034*/ 	.byte	0x02, 0x4a
	.zero		1
	.zero		1


	//----- nvinfo : EIATTR_EXIT_INSTR_OFFSETS
	.align		4
        /*0038*/ 	.byte	0x04, 0x1c
        /*003a*/ 	.short	(.L_462 - .L_461)


	//   ....[0]....
.L_461:
        /*003c*/ 	.word	0x00000090


	//   ....[1]....
        /*0040*/ 	.word	0x00000450


	//----- nvinfo : EIATTR_CRS_STACK_SIZE
	.align		4
.L_462:
        /*0044*/ 	.byte	0x04, 0x1e
        /*0046*/ 	.short	(.L_464 - .L_463)
.L_463:
        /*0048*/ 	.word	0x00000000


	//----- nvinfo : EIATTR_CBANK_PARAM_SIZE
	.align		4
.L_464:
        /*004c*/ 	.byte	0x03, 0x19
        /*004e*/ 	.short	0x0010


	//----- nvinfo : EIATTR_PARAM_CBANK
	.align		4
        /*0050*/ 	.byte	0x04, 0x0a
        /*0052*/ 	.short	(.L_466 - .L_465)
	.align		4
.L_465:
        /*0054*/ 	.word	index@(.nv.constant0._Z11SinElementsIdEvPT_m)
        /*0058*/ 	.short	0x0380
        /*005a*/ 	.short	0x0010


	//----- nvinfo : EIATTR_SW_WAR
	.align		4
.L_466:
        /*005c*/ 	.byte	0x04, 0x36
        /*005e*/ 	.short	(.L_468 - .L_467)
.L_467:
        /*0060*/ 	.word	0x00000008
.L_468:


//--------------------- .nv.info._Z14InvertElementsIfEvPT_m --------------------------
	.section	.nv.info._Z14InvertElementsIfEvPT_m,"",@"SHT_CUDA_INFO"
	.sectionflags	@""
	.align	4


	//----- nvinfo : EIATTR_CUDA_API_VERSION
	.align		4
        /*0000*/ 	.byte	0x04, 0x37
        /*0002*/ 	.short	(.L_470 - .L_469)
.L_469:
        /*0004*/ 	.word	0x00000082


	//----- nvinfo : EIATTR_KPARAM_INFO
	.align		4
.L_470:
        /*0008*/ 	.byte	0x04, 0x17
        /*000a*/ 	.short	(.L_472 - .L_471)
.L_471:
        /*000c*/ 	.word	0x00000000
        /*0010*/ 	.short	0x0001
        /*0012*/ 	.short	0x0008
        /*0014*/ 	.byte	0x00, 0xf0, 0x21, 0x00


	//----- nvinfo : EIATTR_KPARAM_INFO
	.align		4
.L_472:
        /*0018*/ 	.byte	0x04, 0x17
        /*001a*/ 	.short	(.L_474 - .L_473)
.L_473:
        /*001c*/ 	.word	0x00000000
        /*0020*/ 	.short	0x0000
        /*0022*/ 	.short	0x0000
        /*0024*/ 	.byte	0x00, 0xf5, 0x21, 0x00


	//----- nvinfo : EIATTR_SPARSE_MMA_MASK
	.align		4
.L_474:
        /*0028*/ 	.byte	0x03, 0x50
        /*002a*/ 	.short	0x0000


	//----- nvinfo : EIATTR_MAXREG_COUNT
	.align		4
        /*002c*/ 	.byte	0x03, 0x1b
        /*002e*/ 	.short	0x00ff


	//----- nvinfo : EIATTR_MERCURY_ISA_VERSION
	.align		4
        /*0030*/ 	.byte	0x03, 0x5f
        /*0032*/ 	.short	0x0101


	//----- nvinfo : EIATTR_VRC_CTA_INIT_COUNT
	.align		4
        /*0034*/ 	.byte	0x02, 0x4a
	.zero		1
	.zero		1


	//----- nvinfo : EIATTR_EXIT_INSTR_OFFSETS
	.align		4
        /*0038*/ 	.byte	0x04, 0x1c
        /*003a*/ 	.short	(.L_476 - .L_475)


	//   ....[0]....
.L_475:
        /*003c*/ 	.word	0x00000080


	//   ....[1]....
        /*0040*/ 	.word	0x000000f0


	//   ....[2]....
        /*0044*/ 	.word	0x000001e0


	//----- nvinfo : EIATTR_CRS_STACK_SIZE
	.align		4
.L_476:
        /*0048*/ 	.byte	0x04, 0x1e
        /*004a*/ 	.short	(.L_478 - .L_477)
.L_477:
        /*004c*/ 	.word	0x00000000


	//----- nvinfo : EIATTR_CBANK_PARAM_SIZE
	.align		4
.L_478:
        /*0050*/ 	.byte	0x03, 0x19
        /*0052*/ 	.short	0x0010


	//----- nvinfo : EIATTR_PARAM_CBANK
	.align		4
        /*0054*/ 	.byte	0x04, 0x0a
        /*0056*/ 	.short	(.L_480 - .L_479)
	.align		4
.L_479:
        /*0058*/ 	.word	index@(.nv.constant0._Z14InvertElementsIfEvPT_m)
        /*005c*/ 	.short	0x0380
        /*005e*/ 	.short	0x0010


	//----- nvinfo : EIATTR_SW_WAR
	.align		4
.L_480:
        /*0060*/ 	.byte	0x04, 0x36
        /*0062*/ 	.short	(.L_482 - .L_481)
.L_481:
        /*0064*/ 	.word	0x00000008
.L_482:


//--------------------- .nv.info._Z14InvertElementsIdEvPT_m --------------------------
	.section	.nv.info._Z14InvertElementsIdEvPT_m,"",@"SHT_CUDA_INFO"
	.sectionflags	@""
	.align	4


	//----- nvinfo : EIATTR_CUDA_API_VERSION
	.align		4
        /*0000*/ 	.byte	0x04, 0x37
        /*0002*/ 	.short	(.L_484 - .L_483)
.L_483:
        /*0004*/ 	.word	0x00000082


	//----- nvinfo : EIATTR_KPARAM_INFO
	.align		4
.L_484:
        /*0008*/ 	.byte	0x04, 0x17
        /*000a*/ 	.short	(.L_486 - .L_485)
.L_485:
        /*000c*/ 	.word	0x00000000
        /*0010*/ 	.short	0x0001
        /*0012*/ 	.short	0x0008
        /*0014*/ 	.byte	0x00, 0xf0, 0x21, 0x00


	//----- nvinfo : EIATTR_KPARAM_INFO
	.align		4
.L_486:
        /*0018*/ 	.byte	0x04, 0x17
        /*001a*/ 	.short	(.L_488 - .L_487)
.L_487:
        /*001c*/ 	.word	0x00000000
        /*0020*/ 	.short	0x0000
        /*0022*/ 	.short	0x0000
        /*0024*/ 	.byte	0x00, 0xf5, 0x21, 0x00


	//----- nvinfo : EIATTR_SPARSE_MMA_MASK
	.align		4
.L_488:
        /*0028*/ 	.byte	0x03, 0x50
        /*002a*/ 	.short	0x0000


	//----- nvinfo : EIATTR_MAXREG_COUNT
	.align		4
        /*002c*/ 	.byte	0x03, 0x1b
        /*002e*/ 	.short	0x00ff


	//----- nvinfo : EIATTR_MERCURY_ISA_VERSION
	.align		4
        /*0030*/ 	.byte	0x03, 0x5f
        /*0032*/ 	.short	0x0101


	//----- nvinfo : EIATTR_VRC_CTA_INIT_COUNT
	.align		4
        /*0034*/ 	.byte	0x02, 0x4a
	.zero		1
	.zero		1


	//----- nvinfo : EIATTR_EXIT_INSTR_OFFSETS
	.align		4
        /*0038*/ 	.byte	0x04, 0x1c
        /*003a*/ 	.short	(.L_490 - .L_489)


	//   ....[0]....
.L_489:
        /*003c*/ 	.word	0x00000080


	//   ....[1]....
        /*0040*/ 	.word	0x000000f0


	//   ....[2]....
        /*0044*/ 	.word	0x00000200


	//----- nvinfo : EIATTR_CRS_STACK_SIZE
	.align		4
.L_490:
        /*0048*/ 	.byte	0x04, 0x1e
        /*004a*/ 	.short	(.L_492 - .L_491)
.L_491:
        /*004c*/ 	.word	0x00000000


	//----- nvinfo : EIATTR_CBANK_PARAM_SIZE
	.align		4
.L_492:
        /*0050*/ 	.byte	0x03, 0x19
        /*0052*/ 	.short	0x0010


	//----- nvinfo : EIATTR_PARAM_CBANK
	.align		4
        /*0054*/ 	.byte	0x04, 0x0a
        /*0056*/ 	.short	(.L_494 - .L_493)
	.align		4
.L_493:
        /*0058*/ 	.word	index@(.nv.constant0._Z14InvertElementsIdEvPT_m)
        /*005c*/ 	.short	0x0380
        /*005e*/ 	.short	0x0010


	//----- nvinfo : EIATTR_SW_WAR
	.align		4
.L_494:
        /*0060*/ 	.byte	0x04, 0x36
        /*0062*/ 	.short	(.L_496 - .L_495)
.L_495:
        /*0064*/ 	.word	0x00000008
.L_496:


//--------------------- .nv.info._Z20VectorScalarMultiplyIfEvPT_S0_m --------------------------
	.section	.nv.info._Z20VectorScalarMultiplyIfEvPT_S0_m,"",@"SHT_CUDA_INFO"
	.sectionflags	@""
	.align	4


	//----- nvinfo : EIATTR_CUDA_API_VERSION
	.align		4
        /*0000*/ 	.byte	0x04, 0x37
        /*0002*/ 	.short	(.L_498 - .L_497)
.L_497:
        /*0004*/ 	.word	0x00000082


	//----- nvinfo : EIATTR_KPARAM_INFO
	.align		4
.L_498:
        /*0008*/ 	.byte	0x04, 0x17
        /*000a*/ 	.short	(.L_500 - .L_499)
.L_499:
        /*000c*/ 	.word	0x00000000
        /*0010*/ 	.short	0x0002
        /*0012*/ 	.short	0x0010
        /*0014*/ 	.byte	0x00, 0xf0, 0x21, 0x00


	//----- nvinfo : EIATTR_KPARAM_INFO
	.align		4
.L_500:
        /*0018*/ 	.byte	0x04, 0x17
        /*001a*/ 	.short	(.L_502 - .L_501)
.L_501:
        /*001c*/ 	.word	0x00000000
        /*0020*/ 	.short	0x0001
        /*0022*/ 	.short	0x0008
        /*0024*/ 	.byte	0x00, 0xf0, 0x11, 0x00


	//----- nvinfo : EIATTR_KPARAM_INFO
	.align		4
.L_502:
        /*0028*/ 	.byte	0x04, 0x17
        /*002a*/ 	.short	(.L_504 - .L_503)
.L_503:
        /*002c*/ 	.word	0x00000000
        /*0030*/ 	.short	0x0000
        /*0032*/ 	.short	0x0000
        /*0034*/ 	.byte	0x00, 0xf5, 0x21, 0x00


	//----- nvinfo : EIATTR_SPARSE_MMA_MASK
	.align		4
.L_504:
        /*0038*/ 	.byte	0x03, 0x50
        /*003a*/ 	.short	0x0000


	//----- nvinfo : EIATTR_MAXREG_COUNT
	.align		4
        /*003c*/ 	.byte	0x03, 0x1b
        /*003e*/ 	.short	0x00ff


	//----- nvinfo : EIATTR_MERCURY_ISA_VERSION
	.align		4
        /*0040*/ 	.byte	0x03, 0x5f
        /*0042*/ 	.short	0x0101


	//----- nvinfo : EIATTR_VRC_CTA_INIT_COUNT
	.align		4
        /*0044*/ 	.byte	0x02, 0x4a
	.zero		1
	.zero		1


	//----- nvinfo : EIATTR_EXIT_INSTR_OFFSETS
	.align		4
        /*0048*/ 	.byte	0x04, 0x1c
        /*004a*/ 	.short	(.L_506 - .L_505)


	//   ....[0]....
.L_505:
        /*004c*/ 	.word	0x00000080


	//   ....[1]....
        /*0050*/ 	.word	0x00000110


	//----- nvinfo : EIATTR_CBANK_PARAM_SIZE
	.align		4
.L_506:
        /*0054*/ 	.byte	0x03, 0x19
        /*0056*/ 	.short	0x0018


	//----- nvinfo : EIATTR_PARAM_CBANK
	.align		4
        /*0058*/ 	.byte	0x04, 0x0a
        /*005a*/ 	.short	(.L_508 - .L_507)
	.align		4
.L_507:
        /*005c*/ 	.word	index@(.nv.constant0._Z20VectorScalarMultiplyIfEvPT_S0_m)
        /*0060*/ 	.short	0x0380
        /*0062*/ 	.short	0x0018


	//----- nvinfo : EIATTR_SW_WAR
	.align		4
.L_508:
        /*0064*/ 	.byte	0x04, 0x36
        /*0066*/ 	.short	(.L_510 - .L_509)
.L_509:
        /*0068*/ 	.word	0x00000008
.L_510:


//--------------------- .nv.info._Z20VectorScalarMultiplyIdEvPT_S0_m --------------------------
	.section	.nv.info._Z20VectorScalarMultiplyIdEvPT_S0_m,"",@"SHT_CUDA_INFO"
	.sectionflags	@""
	.align	4


	//----- nvinfo : EIATTR_CUDA_API_VERSION
	.align		4
        /*0000*/ 	.byte	0x04, 0x37
        /*0002*/ 	.short	(.L_512 - .L_511)
.L_511:
        /*0004*/ 	.word	0x00000082


	//----- nvinfo : EIATTR_KPARAM_INFO
	.align		4
.L_512:
        /*0008*/ 	.byte	0x04, 0x17
        /*000a*/ 	.short	(.L_514 - .L_513)
.L_513:
        /*000c*/ 	.word	0x00000000
        /*0010*/ 	.short	0x0002
        /*0012*/ 	.short	0x0010
        /*0014*/ 	.byte	0x00, 0xf0, 0x21, 0x00


	//----- nvinfo : EIATTR_KPARAM_INFO
	.align		4
.L_514:
        /*0018*/ 	.byte	0x04, 0x17
        /*001a*/ 	.short	(.L_516 - .L_515)
.L_515:
        /*001c*/ 	.word	0x00000000
        /*0020*/ 	.short	0x0001
        /*0022*/ 	.short	0x0008
        /*0024*/ 	.byte	0x00, 0xf0, 0x21, 0x00


	//----- nvinfo : EIATTR_KPARAM_INFO
	.align		4
.L_516:
        /*0028*/ 	.byte	0x04, 0x17
        /*002a*/ 	.short	(.L_518 - .L_517)
.L_517:
        /*002c*/ 	.word	0x00000000
        /*0030*/ 	.short	0x0000
        /*0032*/ 	.short	0x0000
        /*0034*/ 	.byte	0x00, 0xf5, 0x21, 0x00


	//----- nvinfo : EIATTR_SPARSE_MMA_MASK
	.align		4
.L_518:
        /*0038*/ 	.byte	0x03, 0x50
        /*003a*/ 	.short	0x0000


	//----- nvinfo : EIATTR_MAXREG_COUNT
	.align		4
        /*003c*/ 	.byte	0x03, 0x1b
        /*003e*/ 	.short	0x00ff


	//----- nvinfo : EIATTR_MERCURY_ISA_VERSION
	.align		4
        /*0040*/ 	.byte	0x03, 0x5f
        /*0042*/ 	.short	0x0101


	//----- nvinfo : EIATTR_VRC_CTA_INIT_COUNT
	.align		4
        /*0044*/ 	.byte	0x02, 0x4a
	.zero		1
	.zero		1


	//----- nvinfo : EIATTR_EXIT_INSTR_OFFSETS
	.align		4
        /*0048*/ 	.byte	0x04, 0x1c
        /*004a*/ 	.short	(.L_520 - .L_519)


	//   ....[0]....
.L_519:
        /*004c*/ 	.word	0x00000080


	//   ....[1]....
        /*0050*/ 	.word	0x00000110


	//----- nvinfo : EIATTR_CBANK_PARAM_SIZE
	.align		4
.L_520:
        /*0054*/ 	.byte	0x03, 0x19
        /*0056*/ 	.short	0x0018


	//----- nvinfo : EIATTR_PARAM_CBANK
	.align		4
        /*0058*/ 	.byte	0x04, 0x0a
        /*005a*/ 	.short	(.L_522 - .L_521)
	.align		4
.L_521:
        /*005c*/ 	.word	index@(.nv.constant0._Z20VectorScalarMultiplyIdEvPT_S0_m)
        /*0060*/ 	.short	0x0380
        /*0062*/ 	.short	0x0018


	//----- nvinfo : EIATTR_SW_WAR
	.align		4
.L_522:
        /*0064*/ 	.byte	0x04, 0x36
        /*0066*/ 	.short	(.L_524 - .L_523)
.L_523:
        /*0068*/ 	.word	0x00000008
.L_524:


//--------------------- .nv.info._Z14VectorSubtractIfEvPT_PKS0_m --------------------------
	.section	.nv.info._Z14VectorSubtractIfEvPT_PKS0_m,"",@"SHT_CUDA_INFO"
	.sectionflags	@""
	.align	4


	//----- nvinfo : EIATTR_CUDA_API_VERSION
	.align		4
        /*0000*/ 	.byte	0x04, 0x37
        /*0002*/ 	.short	(.L_526 - .L_525)
.L_525:
        /*0004*/ 	.word	0x00000082


	//----- nvinfo : EIATTR_KPARAM_INFO
	.align		4
.L_526:
        /*0008*/ 	.byte	0x04, 0x17
        /*000a*/ 	.short	(.L_528 - .L_527)
.L_527:
        /*000c*/ 	.word	0x00000000
        /*0010*/ 	.short	0x0002
        /*0012*/ 	.short	0x0010
        /*0014*/ 	.byte	0x00, 0xf0, 0x21, 0x00


	//----- nvinfo : EIATTR_KPARAM_INFO
	.align		4
.L_528:
        /*0018*/ 	.byte	0x04, 0x17
        /*001a*/ 	.short	(.L_530 - .L_529)
.L_529:
        /*001c*/ 	.word	0x00000000
        /*0020*/ 	.short	0x0001
        /*0022*/ 	.short	0x0008
        /*0024*/ 	.byte	0x00, 0xf5, 0x21, 0x00


	//----- nvinfo : EIATTR_KPARAM_INFO
	.align		4
.L_530:
        /*0028*/ 	.byte	0x04, 0x17
        /*002a*/ 	.short	(.L_532 - .L_531)
.L_531:
        /*002c*/ 	.word	0x00000000
        /*0030*/ 	.short	0x0000
        /*0032*/ 	.short	0x0000
        /*0034*/ 	.byte	0x00, 0xf5, 0x21, 0x00


	//----- nvinfo : EIATTR_SPARSE_MMA_MASK
	.align		4
.L_532:
        /*0038*/ 	.byte	0x03, 0x50
        /*003a*/ 	.short	0x0000


	//----- nvinfo : EIATTR_MAXREG_COUNT
	.align		4
        /*003c*/ 	.byte	0x03, 0x1b
        /*003e*/ 	.short	0x00ff


	//----- nvinfo : EIATTR_MERCURY_ISA_VERSION
	.align		4
        /*0040*/ 	.byte	0x03, 0x5f
        /*0042*/ 	.short	0x0101


	//----- nvinfo : EIATTR_VRC_CTA_INIT_COUNT
	.align		4
        /*0044*/ 	.byte	0x02, 0x4a
	.zero		1
	.zero		1


	//----- nvinfo : EIATTR_EXIT_INSTR_OFFSETS
	.align		4
        /*0048*/ 	.byte	0x04, 0x1c
        /*004a*/ 	.short	(.L_534 - .L_533)


	//   ....[0]....
.L_533:
        /*004c*/ 	.word	0x00000080


	//   ....[1]....
        /*0050*/ 	.word	0x00000150


	//----- nvinfo : EIATTR_CBANK_PARAM_SIZE
	.align		4
.L_534:
        /*0054*/ 	.byte	0x03, 0x19
        /*0056*/ 	.short	0x0018


	//----- nvinfo : EIATTR_PARAM_CBANK
	.align		4
        /*0058*/ 	.byte	0x04, 0x0a
        /*005a*/ 	.short	(.L_536 - .L_535)
	.align		4
.L_535:
        /*005c*/ 	.word	index@(.nv.constant0._Z14VectorSubtractIfEvPT_PKS0_m)
        /*0060*/ 	.short	0x0380
        /*0062*/ 	.short	0x0018


	//----- nvinfo : EIATTR_SW_WAR
	.align		4
.L_536:
        /*0064*/ 	.byte	0x04, 0x36
        /*0066*/ 	.short	(.L_538 - .L_537)
.L_537:
        /*0068*/ 	.word	0x00000008
.L_538:


//--------------------- .nv.info._Z14VectorSubtractIdEvPT_PKS0_m --------------------------
	.section	.nv.info._Z14VectorSubtractIdEvPT_PKS0_m,"",@"SHT_CUDA_INFO"
	.sectionflags	@""
	.align	4


	//----- nvinfo : EIATTR_CUDA_API_VERSION
	.align		4
        /*0000*/ 	.byte	0x04, 0x37
        /*0002*/ 	.short	(.L_540 - .L_539)
.L_539:
        /*0004*/ 	.word	0x00000082


	//----- nvinfo : EIATTR_KPARAM_INFO
	.align		4
.L_540:
        /*0008*/ 	.byte	0x04, 0x17
        /*000a*/ 	.short	(.L_542 - .L_541)
.L_541:
        /*000c*/ 	.word	0x00000000
        /*0010*/ 	.short	0x0002
        /*0012*/ 	.short	0x0010
        /*0014*/ 	.byte	0x00, 0xf0, 0x21, 0x00


	//----- nvinfo : EIATTR_KPARAM_INFO
	.align		4
.L_542:
        /*0018*/ 	.byte	0x04, 0x17
        /*001a*/ 	.short	(.L_544 - .L_543)
.L_543:
        /*001c*/ 	.word	0x00000000
        /*0020*/ 	.short	0x0001
        /*0022*/ 	.short	0x0008
        /*0024*/ 	.byte	0x00, 0xf5, 0x21, 0x00


	//----- nvinfo : EIATTR_KPARAM_INFO
	.align		4
.L_544:
        /*0028*/ 	.byte	0x04, 0x17
        /*002a*/ 	.short	(.L_546 - .L_545)
.L_545:
        /*002c*/ 	.word	0x00000000
        /*0030*/ 	.short	0x0000
        /*0032*/ 	.short	0x0000
        /*0034*/ 	.byte	0x00, 0xf5, 0x21, 0x00


	//----- nvinfo : EIATTR_SPARSE_MMA_MASK
	.align		4
.L_546:
        /*0038*/ 	.byte	0x03, 0x50
        /*003a*/ 	.short	0x0000


	//----- nvinfo : EIATTR_MAXREG_COUNT
	.align		4
        /*003c*/ 	.byte	0x03, 0x1b
        /*003e*/ 	.short	0x00ff


	//----- nvinfo : EIATTR_MERCURY_ISA_VERSION
	.align		4
        /*0040*/ 	.byte	0x03, 0x5f
        /*0042*/ 	.short	0x0101


	//----- nvinfo : EIATTR_VRC_CTA_INIT_COUNT
	.align		4
        /*0044*/ 	.byte	0x02, 0x4a
	.zero		1
	.zero		1


	//----- nvinfo : EIATTR_EXIT_INSTR_OFFSETS
	.align		4
        /*0048*/ 	.byte	0x04, 0x1c
        /*004a*/ 	.short	(.L_548 - .L_547)


	//   ....[0]....
.L_547:
        /*004c*/ 	.word	0x00000080


	//   ....[1]....
        /*0050*/ 	.word	0x00000150


	//----- nvinfo : EIATTR_CBANK_PARAM_SIZE
	.align		4
.L_548:
        /*0054*/ 	.byte	0x03, 0x19
        /*0056*/ 	.short	0x0018


	//----- nvinfo : EIATTR_PARAM_CBANK
	.align		4
        /*0058*/ 	.byte	0x04, 0x0a
        /*005a*/ 	.short	(.L_550 - .L_549)
	.align		4
.L_549:
        /*005c*/ 	.word	index@(.nv.constant0._Z14VectorSubtractIdEvPT_PKS0_m)
        /*0060*/ 	.short	0x0380
        /*0062*/ 	.short	0x0018


	//----- nvinfo : EIATTR_SW_WAR
	.align		4
.L_550:
        /*0064*/ 	.byte	0x04, 0x36
        /*0066*/ 	.short	(.L_552 - .L_551)
.L_551:
        /*0068*/ 	.word	0x00000008
.L_552:


//--------------------- .nv.info._Z9VectorAddIfEvPT_PKS0_m --------------------------
	.section	.nv.info._Z9VectorAddIfEvPT_PKS0_m,"",@"SHT_CUDA_INFO"
	.sectionflags	@""
	.align	4


	//----- nvinfo : EIATTR_CUDA_API_VERSION
	.align		4
        /*0000*/ 	.byte	0x04, 0x37
        /*0002*/ 	.short	(.L_554 - .L_553)
.L_553:
        /*0004*/ 	.word	0x00000082


	//----- nvinfo : EIATTR_KPARAM_INFO
	.align		4
.L_554:
        /*0008*/ 	.byte	0x04, 0x17
        /*000a*/ 	.short	(.L_556 - .L_555)
.L_555:
        /*000c*/ 	.word	0x00000000
        /*0010*/ 	.short	0x0002
        /*0012*/ 	.short	0x0010
        /*0014*/ 	.byte	0x00, 0xf0, 0x21, 0x00


	//----- nvinfo : EIATTR_KPARAM_INFO
	.align		4
.L_556:
        /*0018*/ 	.byte	0x04, 0x17
        /*001a*/ 	.short	(.L_558 - .L_557)
.L_557:
        /*001c*/ 	.word	0x00000000
        /*0020*/ 	.short	0x0001
        /*0022*/ 	.short	0x0008
        /*0024*/ 	.byte	0x00, 0xf5, 0x21, 0x00


	//----- nvinfo : EIATTR_KPARAM_INFO
	.align		4
.L_558:
        /*0028*/ 	.byte	0x04, 0x17
        /*002a*/ 	.short	(.L_560 - .L_559)
.L_559:
        /*002c*/ 	.word	0x00000000
        /*0030*/ 	.short	0x0000
        /*0032*/ 	.short	0x0000
        /*0034*/ 	.byte	0x00, 0xf5, 0x21, 0x00


	//----- nvinfo : EIATTR_SPARSE_MMA_MASK
	.align		4
.L_560:
        /*0038*/ 	.byte	0x03, 0x50
        /*003a*/ 	.short	0x0000


	//----- nvinfo : EIATTR_MAXREG_COUNT
	.align		4
        /*003c*/ 	.byte	0x03, 0x1b
        /*003e*/ 	.short	0x00ff


	//----- nvinfo : EIATTR_MERCURY_ISA_VERSION
	.align		4
        /*0040*/ 	.byte	0x03, 0x5f
        /*0042*/ 	.short	0x0101


	//----- nvinfo : EIATTR_VRC_CTA_INIT_COUNT
	.align		4
        /*0044*/ 	.byte	0x02, 0x4a
	.zero		1
	.zero		1


	//----- nvinfo : EIATTR_EXIT_INSTR_OFFSETS
	.align		4
        /*0048*/ 	.byte	0x04, 0x1c
        /*004a*/ 	.short	(.L_562 - .L_561)


	//   ....[0]....
.L_561:
        /*004c*/ 	.word	0x00000080


	//   ....[1]....
        /*0050*/ 	.word	0x00000150


	//----- nvinfo : EIATTR_CBANK_PARAM_SIZE
	.align		4
.L_562:
        /*0054*/ 	.byte	0x03, 0x19
        /*0056*/ 	.short	0x0018


	//----- nvinfo : EIATTR_PARAM_CBANK
	.align		4
        /*0058*/ 	.byte	0x04, 0x0a
        /*005a*/ 	.short	(.L_564 - .L_563)
	.align		4
.L_563:
        /*005c*/ 	.word	index@(.nv.constant0._Z9VectorAddIfEvPT_PKS0_m)
        /*0060*/ 	.short	0x0380
        /*0062*/ 	.short	0x0018


	//----- nvinfo : EIATTR_SW_WAR
	.align		4
.L_564:
        /*0064*/ 	.byte	0x04, 0x36
        /*0066*/ 	.short	(.L_566 - .L_565)
.L_565:
        /*0068*/ 	.word	0x00000008
.L_566:


//--------------------- .nv.info._Z9VectorAddIdEvPT_PKS0_m --------------------------
	.section	.nv.info._Z9VectorAddIdEvPT_PKS0_m,"",@"SHT_CUDA_INFO"
	.sectionflags	@""
	.align	4


	//----- nvinfo : EIATTR_CUDA_API_VERSION
	.align		4
        /*0000*/ 	.byte	0x04, 0x37
        /*0002*/ 	.short	(.L_568 - .L_567)
.L_567:
        /*0004*/ 	.word	0x00000082


	//----- nvinfo : EIATTR_KPARAM_INFO
	.align		4
.L_568:
        /*0008*/ 	.byte	0x04, 0x17
        /*000a*/ 	.short	(.L_570 - .L_569)
.L_569:
        /*000c*/ 	.word	0x00000000
        /*0010*/ 	.short	0x0002
        /*0012*/ 	.short	0x0010
        /*0014*/ 	.byte	0x00, 0xf0, 0x21, 0x00


	//----- nvinfo : EIATTR_KPARAM_INFO
	.align		4
.L_570:
        /*0018*/ 	.byte	0x04, 0x17
        /*001a*/ 	.short	(.L_572 - .L_571)
.L_571:
        /*001c*/ 	.word	0x00000000
        /*0020*/ 	.short	0x0001
        /*0022*/ 	.short	0x0008
        /*0024*/ 	.byte	0x00, 0xf5, 0x21, 0x00


	//----- nvinfo : EIATTR_KPARAM_INFO
	.align		4
.L_572:
        /*0028*/ 	.byte	0x04, 0x17
        /*002a*/ 	.short	(.L_574 - .L_573)
.L_573:
        /*002c*/ 	.word	0x00000000
        /*0030*/ 	.short	0x0000
        /*0032*/ 	.short	0x0000
        /*0034*/ 	.byte	0x00, 0xf5, 0x21, 0x00


	//----- nvinfo : EIATTR_SPARSE_MMA_MASK
	.align		4
.L_574:
        /*0038*/ 	.byte	0x03, 0x50
        /*003a*/ 	.short	0x0000


	//----- nvinfo : EIATTR_MAXREG_COUNT
	.align		4
        /*003c*/ 	.byte	0x03, 0x1b
        /*003e*/ 	.short	0x00ff


	//----- nvinfo : EIATTR_MERCURY_ISA_VERSION
	.align		4
        /*0040*/ 	.byte	0x03, 0x5f
        /*0042*/ 	.short	0x0101


	//----- nvinfo : EIATTR_VRC_CTA_INIT_COUNT
	.align		4
        /*0044*/ 	.byte	0x02, 0x4a
	.zero		1
	.zero		1


	//----- nvinfo : EIATTR_EXIT_INSTR_OFFSETS
	.align		4
        /*0048*/ 	.byte	0x04, 0x1c
        /*004a*/ 	.short	(.L_576 - .L_575)


	//   ....[0]....
.L_575:
        /*004c*/ 	.word	0x00000080


	//   ....[1]....
        /*0050*/ 	.word	0x00000150


	//----- nvinfo : EIATTR_CBANK_PARAM_SIZE
	.align		4
.L_576:
        /*0054*/ 	.byte	0x03, 0x19
        /*0056*/ 	.short	0x0018


	//----- nvinfo : EIATTR_PARAM_CBANK
	.align		4
        /*0058*/ 	.byte	0x04, 0x0a
        /*005a*/ 	.short	(.L_578 - .L_577)
	.align		4
.L_577:
        /*005c*/ 	.word	index@(.nv.constant0._Z9VectorAddIdEvPT_PKS0_m)
        /*0060*/ 	.short	0x0380
        /*0062*/ 	.short	0x0018


	//----- nvinfo : EIATTR_SW_WAR
	.align		4
.L_578:
        /*0064*/ 	.byte	0x04, 0x36
        /*0066*/ 	.short	(.L_580 - .L_579)
.L_579:
        /*0068*/ 	.word	0x00000008
.L_580:


//--------------------- .nv.info._Z8SetEqualIfEvPT_PKS0_m --------------------------
	.section	.nv.info._Z8SetEqualIfEvPT_PKS0_m,"",@"SHT_CUDA_INFO"
	.sectionflags	@""
	.align	4


	//----- nvinfo : EIATTR_CUDA_API_VERSION
	.align		4
        /*0000*/ 	.byte	0x04, 0x37
        /*0002*/ 	.short	(.L_582 - .L_581)
.L_581:
        /*0004*/ 	.word	0x00000082


	//----- nvinfo : EIATTR_KPARAM_INFO
	.align		4
.L_582:
        /*0008*/ 	.byte	0x04, 0x17
        /*000a*/ 	.short	(.L_584 - .L_583)
.L_583:
        /*000c*/ 	.word	0x00000000
        /*0010*/ 	.short	0x0002
        /*0012*/ 	.short	0x0010
        /*0014*/ 	.byte	0x00, 0xf0, 0x21, 0x00


	//----- nvinfo : EIATTR_KPARAM_INFO
	.align		4
.L_584:
        /*0018*/ 	.byte	0x04, 0x17
        /*001a*/ 	.short	(.L_586 - .L_585)
.L_585:
        /*001c*/ 	.word	0x00000000
        /*0020*/ 	.short	0x0001
        /*0022*/ 	.short	0x0008
        /*0024*/ 	.byte	0x00, 0xf5, 0x21, 0x00


	//----- nvinfo : EIATTR_KPARAM_INFO
	.align		4
.L_586:
        /*0028*/ 	.byte	0x04, 0x17
        /*002a*/ 	.short	(.L_588 - .L_587)
.L_587:
        /*002c*/ 	.word	0x00000000
        /*0030*/ 	.short	0x0000
        /*0032*/ 	.short	0x0000
        /*0034*/ 	.byte	0x00, 0xf5, 0x21, 0x00


	//----- nvinfo : EIATTR_SPARSE_MMA_MASK
	.align		4
.L_588:
        /*0038*/ 	.byte	0x03, 0x50
        /*003a*/ 	.short	0x0000


	//----- nvinfo : EIATTR_MAXREG_COUNT
	.align		4
        /*003c*/ 	.byte	0x03, 0x1b
        /*003e*/ 	.short	0x00ff


	//----- nvinfo : EIATTR_MERCURY_ISA_VERSION
	.align		4
        /*0040*/ 	.byte	0x03, 0x5f
        /*0042*/ 	.short	0x0101


	//----- nvinfo : EIATTR_VRC_CTA_INIT_COUNT
	.align		4
        /*0044*/ 	.byte	0x02, 0x4a
	.zero		1
	.zero		1


	//----- nvinfo : EIATTR_EXIT_INSTR_OFFSETS
	.align		4
        /*0048*/ 	.byte	0x04, 0x1c
        /*004a*/ 	.short	(.L_590 - .L_589)


	//   ....[0]....
.L_589:
        /*004c*/ 	.word	0x00000080


	//   ....[1]....
        /*0050*/ 	.word	0x00000130


	//----- nvinfo : EIATTR_CBANK_PARAM_SIZE
	.align		4
.L_590:
        /*0054*/ 	.byte	0x03, 0x19
        /*0056*/ 	.short	0x0018


	//----- nvinfo : EIATTR_PARAM_CBANK
	.align		4
        /*0058*/ 	.byte	0x04, 0x0a
        /*005a*/ 	.short	(.L_592 - .L_591)
	.align		4
.L_591:
        /*005c*/ 	.word	index@(.nv.constant0._Z8SetEqualIfEvPT_PKS0_m)
        /*0060*/ 	.short	0x0380
        /*0062*/ 	.short	0x0018


	//----- nvinfo : EIATTR_SW_WAR
	.align		4
.L_592:
        /*0064*/ 	.byte	0x04, 0x36
        /*0066*/ 	.short	(.L_594 - .L_593)
.L_593:
        /*0068*/ 	.word	0x00000008
.L_594:


//--------------------- .nv.info._Z8SetEqualIdEvPT_PKS0_m --------------------------
	.section	.nv.info._Z8SetEqualIdEvPT_PKS0_m,"",@"SHT_CUDA_INFO"
	.sectionflags	@""
	.align	4


	//----- nvinfo : EIATTR_CUDA_API_VERSION
	.align		4
        /*0000*/ 	.byte	0x04, 0x37
        /*0002*/ 	.short	(.L_596 - .L_595)
.L_595:
        /*0004*/ 	.word	0x00000082


	//----- nvinfo : EIATTR_KPARAM_INFO
	.align		4
.L_596:
        /*0008*/ 	.byte	0x04, 0x17
        /*000a*/ 	.short	(.L_598 - .L_597)
.L_597:
        /*000c*/ 	.word	0x00000000
        /*0010*/ 	.short	0x0002
        /*0012*/ 	.short	0x0010
        /*0014*/ 	.byte	0x00, 0xf0, 0x21, 0x00


	//----- nvinfo : EIATTR_KPARAM_INFO
	.align		4
.L_598:
        /*0018*/ 	.byte	0x04, 0x17
        /*001a*/ 	.short	(.L_600 - .L_599)
.L_599:
        /*001c*/ 	.word	0x00000000
        /*0020*/ 	.short	0x0001
        /*0022*/ 	.short	0x0008
        /*0024*/ 	.byte	0x00, 0xf5, 0x21, 0x00


	//----- nvinfo : EIATTR_KPARAM_INFO
	.align		4
.L_600:
        /*0028*/ 	.byte	0x04, 0x17
        /*002a*/ 	.short	(.L_602 - .L_601)
.L_601:
        /*002c*/ 	.word	0x00000000
        /*0030*/ 	.short	0x0000
        /*0032*/ 	.short	0x0000
        /*0034*/ 	.byte	0x00, 0xf5, 0x21, 0x00


	//----- nvinfo : EIATTR_SPARSE_MMA_MASK
	.align		4
.L_602:
        /*0038*/ 	.byte	0x03, 0x50
        /*003a*/ 	.short	0x0000


	//----- nvinfo : EIATTR_MAXREG_COUNT
	.align		4
        /*003c*/ 	.byte	0x03, 0x1b
        /*003e*/ 	.short	0x00ff


	//----- nvinfo : EIATTR_MERCURY_ISA_VERSION
	.align		4
        /*0040*/ 	.byte	0x03, 0x5f
        /*0042*/ 	.short	0x0101


	//----- nvinfo : EIATTR_VRC_CTA_INIT_COUNT
	.align		4
        /*0044*/ 	.byte	0x02, 0x4a
	.zero		1
	.zero		1


	//----- nvinfo : EIATTR_EXIT_INSTR_OFFSETS
	.align		4
        /*0048*/ 	.byte	0x04, 0x1c
        /*004a*/ 	.short	(.L_604 - .L_603)


	//   ....[0]....
.L_603:
        /*004c*/ 	.word	0x00000080


	//   ....[1]....
        /*0050*/ 	.word	0x00000130


	//----- nvinfo : EIATTR_CBANK_PARAM_SIZE
	.align		4
.L_604:
        /*0054*/ 	.byte	0x03, 0x19
        /*0056*/ 	.short	0x0018


	//----- nvinfo : EIATTR_PARAM_CBANK
	.align		4
        /*0058*/ 	.byte	0x04, 0x0a
        /*005a*/ 	.short	(.L_606 - .L_605)
	.align		4
.L_605:
        /*005c*/ 	.word	index@(.nv.constant0._Z8SetEqualIdEvPT_PKS0_m)
        /*0060*/ 	.short	0x0380
        /*0062*/ 	.short	0x0018


	//----- nvinfo : EIATTR_SW_WAR
	.align		4
.L_606:
        /*0064*/ 	.byte	0x04, 0x36
        /*0066*/ 	.short	(.L_608 - .L_607)
.L_607:
        /*0068*/ 	.word	0x00000008
.L_608:


//--------------------- .nv.callgraph             --------------------------
	.section	.nv.callgraph,"",@"SHT_CUDA_CALLGRAPH"
	.align	4
	.sectionentsize	8
	.align		4
        /*0000*/ 	.word	0x00000000
	.align		4
        /*0004*/ 	.word	0xffffffff
	.align		4
        /*0008*/ 	.word	0x00000000
	.align		4
        /*000c*/ 	.word	0xfffffffe
	.align		4
        /*0010*/ 	.word	0x00000000
	.align		4
        /*0014*/ 	.word	0xfffffffd
	.align		4
        /*0018*/ 	.word	0x00000000
	.align		4
        /*001c*/ 	.word	0xfffffffc


//--------------------- .nv.constant4             --------------------------
	.section	.nv.constant4,"a",@progbits
	.align	8
	.align		8
.nv.constant4:
        /*0000*/ 	.dword	__cudart_i2opi_f
	.align		8
        /*0008*/ 	.dword	__cudart_i2opi_d
	.align		8
        /*0010*/ 	.dword	__cudart_sin_cos_coeffs


//--------------------- .text._Z18GetUpperTriangularIfEvPT_PKS0_mmm --------------------------
	.section	.text._Z18GetUpperTriangularIfEvPT_PKS0_mmm,"ax",@progbits
	.align	128
        .global         _Z18GetUpperTriangularIfEvPT_PKS0_mmm
        .type           _Z18GetUpperTriangularIfEvPT_PKS0_mmm,@function
        .size           _Z18GetUpperTriangularIfEvPT_PKS0_mmm,(.L_x_62 - _Z18GetUpperTriangularIfEvPT_PKS0_mmm)
        .other          _Z18GetUpperTriangularIfEvPT_PKS0_mmm,@"STO_CUDA_ENTRY STV_DEFAULT"
_Z18GetUpperTriangularIfEvPT_PKS0_mmm:
.text._Z18GetUpperTriangularIfEvPT_PKS0_mmm:
[----:B------:R-:W-:Y:S01]  /*0000*/  LDC R1, c[0x0][0x37c] ;  /* 0x0000df00ff017b82 */ /* 0x000fe20000000800 */
[----:B------:R-:W0:Y:S07]  /*0010*/  S2R R5, SR_TID.X ;  /* 0x0000000000057919 */ /* 0x000e2e0000002100 */
[----:B------:R-:W0:Y:S01]  /*0020*/  LDC R0, c[0x0][0x360] ;  /* 0x0000d800ff007b82 */ /* 0x000e220000000800 */
[----:B------:R-:W1:Y:S01]  /*0030*/  LDCU.64 UR4, c[0x0][0x390] ;  /* 0x00007200ff0477ac */ /* 0x000e620008000a00 */
[----:B------:R-:W2:Y:S01]  /*0040*/  S2R R2, SR_TID.Y ;  /* 0x0000000000027919 */ /* 0x000ea20000002200 */
[----:B------:R-:W3:Y:S05]  /*0050*/  LDCU.64 UR8, c[0x0][0x3a0] ;  /* 0x00007400ff0877ac */ /* 0x000eea0008000a00 */
[----:B------:R-:W0:Y:S08]  /*0060*/  S2UR UR6, SR_CTAID.X ;  /* 0x00000000000679c3 */ /* 0x000e300000002500 */
[----:B------:R-:W2:Y:S01]  /*0070*/  S2UR UR7, SR_CTAID.Y ;  /* 0x00000000000779c3 */ /* 0x000ea20000002600 */
[----:B-1----:R-:W-:-:S04]  /*0080*/  UIADD3 UR4, UP0, UPT, UR4, 0x1, URZ ;  /* 0x0000000104047890 */ /* 0x002fc8000ff1e0ff */
[----:B------:R-:W-:-:S03]  /*0090*/  UIADD3.X UR5, UPT, UPT, URZ, UR5, URZ, UP0, !UPT ;  /* 0x00000005ff057290 */ /* 0x000fc600087fe4ff */
[----:B------:R-:W2:Y:S01]  /*00a0*/  LDC R3, c[0x0][0x364] ;  /* 0x0000d900ff037b82 */ /* 0x000ea20000000800 */
[----:B0-----:R-:W-:Y:S02]  /*00b0*/  IMAD R5, R0, UR6, R5 ;  /* 0x0000000600057c24 */ /* 0x001fe4000f8e0205 */
[----:B------:R-:W-:-:S03]  /*00c0*/  IMAD.U32 R0, RZ, RZ, UR5 ;  /* 0x00000005ff007e24 */ /* 0x000fc6000f8e00ff */
[C---:B---3--:R-:W-:Y:S02]  /*00d0*/  ISETP.GE.U32.AND P2, PT, R5.reuse, UR8, PT ;  /* 0x0000000805007c0c */ /* 0x048fe4000bf46070 */
[----:B------:R-:W-:Y:S01]  /*00e0*/  ISETP.LT.U32.AND P0, PT, R5, UR4, PT ;  /* 0x0000000405007c0c */ /* 0x000fe2000bf01070 */
[----:B--2---:R-:W-:-:S05]  /*00f0*/  IMAD R2, R3, UR7, R2 ;  /* 0x0000000703027c24 */ /* 0x004fca000f8e0202 */
[----:B------:R-:W-:-:S04]  /*0100*/  ISETP.GE.U32.AND P1, PT, R2, R5, PT ;  /* 0x000000050200720c */ /* 0x000fc80003f26070 */
[----:B------:R-:W-:-:S04]  /*0110*/  ISETP.GE.U32.OR.EX P1, PT, RZ, UR9, P1, P2 ;  /* 0x00000009ff007c0c */ /* 0x000fc80008f26520 */
[----:B------:R-:W-:-:S13]  /*0120*/  ISETP.GT.U32.OR.EX P0, PT, R0, RZ, P1, P0 ;  /* 0x000000ff0000720c */ /* 0x000fda0000f04500 */
[----:B------:R-:W-:Y:S05]  /*0130*/  @P0 EXIT ;  /* 0x000000000000094d */ /* 0x000fea0003800000 */
[----:B------:R-:W0:Y:S01]  /*0140*/  LDCU.64 UR6, c[0x0][0x398] ;  /* 0x00007300ff0677ac */ /* 0x000e220008000a00 */
[----:B------:R-:W-:Y:S01]  /*0150*/  IMAD.MOV.U32 R3, RZ, RZ, RZ ;  /* 0x000000ffff037224 */ /* 0x000fe200078e00ff */
[----:B------:R-:W1:Y:S01]  /*0160*/  LDCU.128 UR8, c[0x0][0x380] ;  /* 0x00007000ff0877ac */ /* 0x000e620008000c00 */
[----:B------:R-:W2:Y:S01]  /*0170*/  LDCU.64 UR4, c[0x0][0x358] ;  /* 0x00006b00ff0477ac */ /* 0x000ea20008000a00 */
[----:B0-----:R-:W-:-:S04]  /*0180*/  IMAD.WIDE.U32 R2, R5, UR6, R2 ;  /* 0x0000000605027c25 */ /* 0x001fc8000f8e0002 */
[----:B------:R-:W-:Y:S02]  /*0190*/  IMAD R5, R5, UR7, R3 ;  /* 0x0000000705057c24 */ /* 0x000fe4000f8e0203 */
[----:B------:R-:W-:-:S03]  /*01a0*/  IMAD.SHL.U32 R4, R2, 0x4, RZ ;  /* 0x0000000402047824 */ /* 0x000fc600078e00ff */
[----:B------:R-:W-:Y:S02]  /*01b0*/  SHF.L.U64.HI R0, R2, 0x2, R5 ;  /* 0x0000000202007819 */ /* 0x000fe40000010205 */
[----:B-1----:R-:W-:-:S04]  /*01c0*/  IADD3 R2, P0, PT, R4, UR10, RZ ;  /* 0x0000000a04027c10 */ /* 0x002fc8000ff1e0ff */
[----:B------:R-:W-:-:S06]  /*01d0*/  IADD3.X R3, PT, PT, R0, UR11, RZ, P0, !PT ;  /* 0x0000000b00037c10 */ /* 0x000fcc00087fe4ff */
[----:B--2---:R-:W2:Y:S01]  /*01e0*/  LDG.E R3, desc[UR4][R2.64] ;  /* 0x0000000402037981 */ /* 0x004ea2000c1e1900 */
[----:B------:R-:W-:-:S04]  /*01f0*/  IADD3 R4, P0, PT, R4, UR8, RZ ;  /* 0x0000000804047c10 */ /* 0x000fc8000ff1e0ff */
[----:B------:R-:W-:-:S05]  /*0200*/  IADD3.X R5, PT, PT, R0, UR9, RZ, P0, !PT ;  /* 0x0000000900057c10 */ /* 0x000fca00087fe4ff */
[----:B--2---:R-:W-:Y:S01]  /*0210*/  STG.E desc[UR4][R4.64], R3 ;  /* 0x0000000304007986 */ /* 0x004fe2000c101904 */
[----:B------:R-:W-:Y:S05]  /*0220*/  EXIT ;  /* 0x000000000000794d */ /* 0x000fea0003800000 */
.L_x_0:
[----:B------:R-:W-:-:S00]  /*0230*/  BRA `(.L_x_0) ;  /* 0xfffffffc00fc7947 */ /* 0x000fc0000383ffff */
[----:B------:R-:W-:-:S00]  /*0240*/  NOP ;  /* 0x0000000000007918 */ /* 0x000fc00000000000 */
        /* <DEDUP_REMOVED lines=11> */
.L_x_62:


//--------------------- .text._Z18GetUpperTriangularIdEvPT_PKS0_mmm --------------------------
	.section	.text._Z18GetUpperTriangularIdEvPT_PKS0_mmm,"ax",@progbits
	.align	128
        .global         _Z18GetUpperTriangularIdEvPT_PKS0_mmm
        .type           _Z18GetUpperTriangularIdEvPT_PKS0_mmm,@function
        .size           _Z18GetUpperTriangularIdEvPT_PKS0_mmm,(.L_x_63 - _Z18GetUpperTriangularIdEvPT_PKS0_mmm)
        .other          _Z18GetUpperTriangularIdEvPT_PKS0_mmm,@"STO_CUDA_ENTRY STV_DEFAULT"
_Z18GetUpperTriangularIdEvPT_PKS0_mmm:
.text._Z18GetUpperTriangularIdEvPT_PKS0_mmm:
        /* <DEDUP_REMOVED lines=30> */
[----:B--2---:R-:W2:Y:S01]  /*01e0*/  LDG.E.64 R2, desc[UR4][R2.64] ;  /* 0x0000000402027981 */ /* 0x004ea2000c1e1b00 */
[----:B------:R-:W-:-:S04]  /*01f0*/  IADD3 R4, P0, PT, R4, UR8, RZ ;  /* 0x0000000804047c10 */ /* 0x000fc8000ff1e0ff */
[----:B------:R-:W-:-:S05]  /*0200*/  IADD3.X R5, PT, PT, R0, UR9, RZ, P0, !PT ;  /* 0x0000000900057c10 */ /* 0x000fca00087fe4ff */
[----:B--2---:R-:W-:Y:S01]  /*0210*/  STG.E.64 desc[UR4][R4.64], R2 ;  /* 0x0000000204007986 */ /* 0x004fe2000c101b04 */
[----:B------:R-:W-:Y:S05]  /*0220*/  EXIT ;  /* 0x000000000000794d */ /* 0x000fea0003800000 */
.L_x_1:
        /* <DEDUP_REMOVED lines=13> */
.L_x_63:


//--------------------- .text._Z18GetLowerTriangularIfEvPT_PKS0_mmm --------------------------
	.section	.text._Z18GetLowerTriangularIfEvPT_PKS0_mmm,"ax",@progbits
	.align	128
        .global         _Z18GetLowerTriangularIfEvPT_PKS0_mmm
        .type           _Z18GetLowerTriangularIfEvPT_PKS0_mmm,@function
        .size           _Z18GetLowerTriangularIfEvPT_PKS0_mmm,(.L_x_64 - _Z18GetLowerTriangularIfEvPT_PKS0_mmm)
        .other          _Z18GetLowerTriangularIfEvPT_PKS0_mmm,@"STO_CUDA_ENTRY STV_DEFAULT"
_Z18GetLowerTriangularIfEvPT_PKS0_mmm:
.text._Z18GetLowerTriangularIfEvPT_PKS0_mmm:
[----:B------:R-:W-:Y:S01]  /*0000*/  LDC R1, c[0x0][0x37c] ;  /* 0x0000df00ff017b82 */ /* 0x000fe20000000800 */
[----:B------:R-:W0:Y:S07]  /*0010*/  S2R R2, SR_TID.Y ;  /* 0x0000000000027919 */ /* 0x000e2e0000002200 */
[----:B------:R-:W1:Y:S01]  /*0020*/  LDC R0, c[0x0][0x360] ;  /* 0x0000d800ff007b82 */ /* 0x000e620000000800 */
[----:B------:R-:W2:Y:S01]  /*0030*/  LDCU.64 UR6, c[0x0][0x398] ;  /* 0x00007300ff0677ac */ /* 0x000ea20008000a00 */
[----:B------:R-:W1:Y:S06]  /*0040*/  S2R R5, SR_TID.X ;  /* 0x0000000000057919 */ /* 0x000e6c0000002100 */
[----:B------:R-:W0:Y:S08]  /*0050*/  S2UR UR5, SR_CTAID.Y ;  /* 0x00000000000579c3 */ /* 0x000e300000002600 */
[----:B------:R-:W0:Y:S08]  /*0060*/  LDC R3, c[0x0][0x364] ;  /* 0x0000d900ff037b82 */ /* 0x000e300000000800 */
[----:B------:R-:W1:Y:S01]  /*0070*/  S2UR UR4, SR_CTAID.X ;  /* 0x00000000000479c3 */ /* 0x000e620000002500 */
[----:B0-----:R-:W-:-:S05]  /*0080*/  IMAD R2, R3, UR5, R2 ;  /* 0x0000000503027c24 */ /* 0x001fca000f8e0202 */
[----:B--2---:R-:W-:Y:S01]  /*0090*/  ISETP.GE.U32.AND P0, PT, R2, UR6, PT ;  /* 0x0000000602007c0c */ /* 0x004fe2000bf06070 */
[----:B-1----:R-:W-:-:S03]  /*00a0*/  IMAD R5, R0, UR4, R5 ;  /* 0x0000000400057c24 */ /* 0x002fc6000f8e0205 */
[----:B------:R-:W-:-:S04]  /*00b0*/  ISETP.GE.U32.AND.EX P0, PT, RZ, UR7, PT, P0 ;  /* 0x00000007ff007c0c */ /* 0x000fc8000bf06100 */
[----:B------:R-:W-:-:S13]  /*00c0*/  ISETP.GE.U32.OR P0, PT, R5, R2, P0 ;  /* 0x000000020500720c */ /* 0x000fda0000706470 */
[----:B------:R-:W-:Y:S05]  /*00d0*/  @P0 EXIT ;  /* 0x000000000000094d */ /* 0x000fea0003800000 */
[----:B------:R-:W0:Y:S01]  /*00e0*/  LDCU.128 UR8, c[0x0][0x380] ;  /* 0x00007000ff0877ac */ /* 0x000e220008000c00 */
[----:B------:R-:W-:Y:S01]  /*00f0*/  IMAD.MOV.U32 R3, RZ, RZ, RZ ;  /* 0x000000ffff037224 */ /* 0x000fe200078e00ff */
[----:B------:R-:W1:Y:S01]  /*0100*/  LDCU.64 UR4, c[0x0][0x358] ;  /* 0x00006b00ff0477ac */ /* 0x000e620008000a00 */
[----:B------:R-:W-:-:S04]  /*0110*/  IMAD.WIDE.U32 R2, R5, UR6, R2 ;  /* 0x0000000605027c25 */ /* 0x000fc8000f8e0002 */
[----:B------:R-:W-:Y:S02]  /*0120*/  IMAD R5, R5, UR7, R3 ;  /* 0x0000000705057c24 */ /* 0x000fe4000f8e0203 */
[----:B------:R-:W-:-:S03]  /*0130*/  IMAD.SHL.U32 R4, R2, 0x4, RZ ;  /* 0x0000000402047824 */ /* 0x000fc600078e00ff */
[----:B------:R-:W-:Y:S02]  /*0140*/  SHF.L.U64.HI R0, R2, 0x2, R5 ;  /* 0x0000000202007819 */ /* 0x000fe40000010205 */
[----:B0-----:R-:W-:-:S04]  /*0150*/  IADD3 R2, P0, PT, R4, UR10, RZ ;  /* 0x0000000a04027c10 */ /* 0x001fc8000ff1e0ff */
[----:B------:R-:W-:-:S06]  /*0160*/  IADD3.X R3, PT, PT, R0, UR11, RZ, P0, !PT ;  /* 0x0000000b00037c10 */ /* 0x000fcc00087fe4ff */
[----:B-1----:R-:W2:Y:S01]  /*0170*/  LDG.E R3, desc[UR4][R2.64] ;  /* 0x0000000402037981 */ /* 0x002ea2000c1e1900 */
[----:B------:R-:W-:-:S04]  /*0180*/  IADD3 R4, P0, PT, R4, UR8, RZ ;  /* 0x0000000804047c10 */ /* 0x000fc8000ff1e0ff */
[----:B------:R-:W-:-:S05]  /*0190*/  IADD3.X R5, PT, PT, R0, UR9, RZ, P0, !PT ;  /* 0x0000000900057c10 */ /* 0x000fca00087fe4ff */
[----:B--2---:R-:W-:Y:S01]  /*01a0*/  STG.E desc[UR4][R4.64], R3 ;  /* 0x0000000304007986 */ /* 0x004fe2000c101904 */
[----:B------:R-:W-:Y:S05]  /*01b0*/  EXIT ;  /* 0x000000000000794d */ /* 0x000fea0003800000 */
.L_x_2:
        /* <DEDUP_REMOVED lines=12> */
.L_x_64:


//--------------------- .text._Z18GetLowerTriangularIdEvPT_PKS0_mmm --------------------------
	.section	.text._Z18GetLowerTriangularIdEvPT_PKS0_mmm,"ax",@progbits
	.align	128
        .global         _Z18GetLowerTriangularIdEvPT_PKS0_mmm
        .type           _Z18GetLowerTriangularIdEvPT_PKS0_mmm,@function
        .size           _Z18GetLowerTriangularIdEvPT_PKS0_mmm,(.L_x_65 - _Z18GetLowerTriangularIdEvPT_PKS0_mmm)
        .other          _Z18GetLowerTriangularIdEvPT_PKS0_mmm,@"STO_CUDA_ENTRY STV_DEFAULT"
_Z18GetLowerTriangularIdEvPT_PKS0_mmm:
.text._Z18GetLowerTriangularIdEvPT_PKS0_mmm:
        /* <DEDUP_REMOVED lines=23> */
[----:B-1----:R-:W2:Y:S01]  /*0170*/  LDG.E.64 R2, desc[UR4][R2.64] ;  /* 0x0000000402027981 */ /* 0x002ea2000c1e1b00 */
[----:B------:R-:W-:-:S04]  /*0180*/  IADD3 R4, P0, PT, R4, UR8, RZ ;  /* 0x0000000804047c10 */ /* 0x000fc8000ff1e0ff */
[----:B------:R-:W-:-:S05]  /*0190*/  IADD3.X R5, PT, PT, R0, UR9, RZ, P0, !PT ;  /* 0x0000000900057c10 */ /* 0x000fca00087fe4ff */
[----:B--2---:R-:W-:Y:S01]  /*01a0*/  STG.E.64 desc[UR4][R4.64], R2 ;  /* 0x0000000204007986 */ /* 0x004fe2000c101b04 */
[----:B------:R-:W-:Y:S05]  /*01b0*/  EXIT ;  /* 0x000000000000794d */ /* 0x000fea0003800000 */
.L_x_3:
        /* <DEDUP_REMOVED lines=12> */
.L_x_65:


//--------------------- .text._Z11GetDiagonalIfEvPT_PKS0_mmm --------------------------
	.section	.text._Z11GetDiagonalIfEvPT_PKS0_mmm,"ax",@progbits
	.align	128
        .global         _Z11GetDiagonalIfEvPT_PKS0_mmm
        .type           _Z11GetDiagonalIfEvPT_PKS0_mmm,@function
        .size           _Z11GetDiagonalIfEvPT_PKS0_mmm,(.L_x_66 - _Z11GetDiagonalIfEvPT_PKS0_mmm)
        .other          _Z11GetDiagonalIfEvPT_PKS0_mmm,@"STO_CUDA_ENTRY STV_DEFAULT"
_Z11GetDiagonalIfEvPT_PKS0_mmm:
.text._Z11GetDiagonalIfEvPT_PKS0_mmm:
[----:B------:R-:W-:Y:S01]  /*0000*/  LDC R1, c[0x0][0x37c] ;  /* 0x0000df00ff017b82 */ /* 0x000fe20000000800 */
[----:B------:R-:W0:Y:S07]  /*0010*/  S2R R5, SR_TID.X ;  /* 0x0000000000057919 */ /* 0x000e2e0000002100 */
[----:B------:R-:W0:Y:S01]  /*0020*/  S2UR UR4, SR_CTAID.X ;  /* 0x00000000000479c3 */ /* 0x000e220000002500 */
[----:B------:R-:W1:Y:S07]  /*0030*/  LDCU.64 UR6, c[0x0][0x398] ;  /* 0x00007300ff0677ac */ /* 0x000e6e0008000a00 */
[----:B------:R-:W0:Y:S02]  /*0040*/  LDC R0, c[0x0][0x360] ;  /* 0x0000d800ff007b82 */ /* 0x000e240000000800 */
[----:B0-----:R-:W-:-:S05]  /*0050*/  IMAD R5, R0, UR4, R5 ;  /* 0x0000000400057c24 */ /* 0x001fca000f8e0205 */
[----:B-1----:R-:W-:-:S04]  /*0060*/  ISETP.GE.U32.AND P0, PT, R5, UR6, PT ;  /* 0x0000000605007c0c */ /* 0x002fc8000bf06070 */
[----:B------:R-:W-:-:S13]  /*0070*/  ISETP.GE.U32.AND.EX P0, PT, RZ, UR7, PT, P0 ;  /* 0x00000007ff007c0c */ /* 0x000fda000bf06100 */
[----:B------:R-:W-:Y:S05]  /*0080*/  @P0 EXIT ;  /* 0x000000000000094d */ /* 0x000fea0003800000 */
[----:B------:R-:W0:Y:S01]  /*0090*/  LDCU.64 UR4, c[0x0][0x390] ;  /* 0x00007200ff0477ac */ /* 0x000e220008000a00 */
[----:B------:R-:W1:Y:S01]  /*00a0*/  LDCU.128 UR8, c[0x0][0x380] ;  /* 0x00007000ff0877ac */ /* 0x000e620008000c00 */
[----:B0-----:R-:W-:-:S05]  /*00b0*/  IADD3 R2, P0, PT, R5, UR4, RZ ;  /* 0x0000000405027c10 */ /* 0x001fca000ff1e0ff */
[----:B------:R-:W-:Y:S01]  /*00c0*/  IMAD.X R3, RZ, RZ, UR5, P0 ;  /* 0x00000005ff037e24 */ /* 0x000fe200080e06ff */
[----:B------:R-:W0:Y:S01]  /*00d0*/  LDCU.64 UR4, c[0x0][0x358] ;  /* 0x00006b00ff0477ac */ /* 0x000e220008000a00 */
[----:B------:R-:W-:-:S04]  /*00e0*/  IMAD.WIDE.U32 R2, R5, UR6, R2 ;  /* 0x0000000605027c25 */ /* 0x000fc8000f8e0002 */
[----:B------:R-:W-:Y:S02]  /*00f0*/  IMAD R5, R5, UR7, R3 ;  /* 0x0000000705057c24 */ /* 0x000fe4000f8e0203 */
[----:B------:R-:W-:-:S03]  /*0100*/  IMAD.SHL.U32 R4, R2, 0x4, RZ ;  /* 0x0000000402047824 */ /* 0x000fc600078e00ff */
[----:B------:R-:W-:Y:S02]  /*0110*/  SHF.L.U64.HI R0, R2, 0x2, R5 ;  /* 0x0000000202007819 */ /* 0x000fe40000010205 */
[----:B-1----:R-:W-:-:S04]  /*0120*/  IADD3 R2, P0, PT, R4, UR10, RZ ;  /* 0x0000000a04027c10 */ /* 0x002fc8000ff1e0ff */
[----:B------:R-:W-:-:S06]  /*0130*/  IADD3.X R3, PT, PT, R0, UR11, RZ, P0, !PT ;  /* 0x0000000b00037c10 */ /* 0x000fcc00087fe4ff */
[----:B0-----:R-:W2:Y:S01]  /*0140*/  LDG.E R3, desc[UR4][R2.64] ;  /* 0x0000000402037981 */ /* 0x001ea2000c1e1900 */
[----:B------:R-:W-:-:S04]  /*0150*/  IADD3 R4, P0, PT, R4, UR8, RZ ;  /* 0x0000000804047c10 */ /* 0x000fc8000ff1e0ff */
[----:B------:R-:W-:-:S05]  /*0160*/  IADD3.X R5, PT, PT, R0, UR9, RZ, P0, !PT ;  /* 0x0000000900057c10 */ /* 0x000fca00087fe4ff */
[----:B--2---:R-:W-:Y:S01]  /*0170*/  STG.E desc[UR4][R4.64], R3 ;  /* 0x0000000304007986 */ /* 0x004fe2000c101904 */
[----:B------:R-:W-:Y:S05]  /*0180*/  EXIT ;  /* 0x000000000000794d */ /* 0x000fea0003800000 */
.L_x_4:
        /* <DEDUP_REMOVED lines=15> */
.L_x_66:


//--------------------- .text._Z11GetDiagonalIdEvPT_PKS0_mmm --------------------------
	.section	.text._Z11GetDiagonalIdEvPT_PKS0_mmm,"ax",@progbits
	.align	128
        .global         _Z11GetDiagonalIdEvPT_PKS0_mmm
        .type           _Z11GetDiagonalIdEvPT_PKS0_mmm,@function
        .size           _Z11GetDiagonalIdEvPT_PKS0_mmm,(.L_x_67 - _Z11GetDiagonalIdEvPT_PKS0_mmm)
        .other          _Z11GetDiagonalIdEvPT_PKS0_mmm,@"STO_CUDA_ENTRY STV_DEFAULT"
_Z11GetDiagonalIdEvPT_PKS0_mmm:
.text._Z11GetDiagonalIdEvPT_PKS0_mmm:
        /* <DEDUP_REMOVED lines=20> */
[----:B0-----:R-:W2:Y:S01]  /*0140*/  LDG.E.64 R2, desc[UR4][R2.64] ;  /* 0x0000000402027981 */ /* 0x001ea2000c1e1b00 */
[----:B------:R-:W-:-:S04]  /*0150*/  IADD3 R4, P0, PT, R4, UR8, RZ ;  /* 0x0000000804047c10 */ /* 0x000fc8000ff1e0ff */
[----:B------:R-:W-:-:S05]  /*0160*/  IADD3.X R5, PT, PT, R0, UR9, RZ, P0, !PT ;  /* 0x0000000900057c10 */ /* 0x000fca00087fe4ff */
[----:B--2---:R-:W-:Y:S01]  /*0170*/  STG.E.64 desc[UR4][R4.64], R2 ;  /* 0x0000000204007986 */ /* 0x004fe2000c101b04 */
[----:B------:R-:W-:Y:S05]  /*0180*/  EXIT ;  /* 0x000000000000794d */ /* 0x000fea0003800000 */
.L_x_5:
        /* <DEDUP_REMOVED lines=15> */
.L_x_67:


//--------------------- .text._Z8SetRangeIfEvmPT_PKS0_m --------------------------
	.section	.text._Z8SetRangeIfEvmPT_PKS0_m,"ax",@progbits
	.align	128
        .global         _Z8SetRangeIfEvmPT_PKS0_m
        .type           _Z8SetRangeIfEvmPT_PKS0_m,@function
        .size           _Z8SetRangeIfEvmPT_PKS0_m,(.L_x_68 - _Z8SetRangeIfEvmPT_PKS0_m)
        .other          _Z8SetRangeIfEvmPT_PKS0_m,@"STO_CUDA_ENTRY STV_DEFAULT"
_Z8SetRangeIfEvmPT_PKS0_m:
.text._Z8SetRangeIfEvmPT_PKS0_m:
        /* <DEDUP_REMOVED lines=9> */
[----:B------:R-:W0:Y:S01]  /*0090*/  LDCU.128 UR8, c[0x0][0x380] ;  /* 0x00007000ff0877ac */ /* 0x000e220008000c00 */
[----:B------:R-:W1:Y:S01]  /*00a0*/  LDCU.64 UR6, c[0x0][0x390] ;  /* 0x00007200ff0677ac */ /* 0x000e620008000a00 */
[----:B------:R-:W2:Y:S01]  /*00b0*/  LDCU.64 UR4, c[0x0][0x358] ;  /* 0x00006b00ff0477ac */ /* 0x000ea20008000a00 */
[----:B0-----:R-:W-:-:S05]  /*00c0*/  IADD3 R3, P0, PT, R0, UR8, RZ ;  /* 0x0000000800037c10 */ /* 0x001fca000ff1e0ff */
[----:B------:R-:W-:Y:S01]  /*00d0*/  IMAD.X R4, RZ, RZ, UR9, P0 ;  /* 0x00000009ff047e24 */ /* 0x000fe200080e06ff */
[----:B-1----:R-:W-:-:S04]  /*00e0*/  LEA R2, P0, R3, UR6, 0x2 ;  /* 0x0000000603027c11 */ /* 0x002fc8000f8010ff */
[----:B------:R-:W-:-:S06]  /*00f0*/  LEA.HI.X R3, R3, UR7, R4, 0x2, P0 ;  /* 0x0000000703037c11 */ /* 0x000fcc00080f1404 */
[----:B--2---:R-:W2:Y:S01]  /*0100*/  LDG.E R3, desc[UR4][R2.64] ;  /* 0x0000000402037981 */ /* 0x004ea2000c1e1900 */
[----:B------:R-:W-:-:S04]  /*0110*/  LEA R4, P0, R0, UR10, 0x2 ;  /* 0x0000000a00047c11 */ /* 0x000fc8000f8010ff */
[----:B------:R-:W-:-:S05]  /*0120*/  LEA.HI.X R5, R0, UR11, RZ, 0x2, P0 ;  /* 0x0000000b00057c11 */ /* 0x000fca00080f14ff */
[----:B--2---:R-:W-:Y:S01]  /*0130*/  STG.E desc[UR4][R4.64], R3 ;  /* 0x0000000304007986 */ /* 0x004fe2000c101904 */
[----:B------:R-:W-:Y:S05]  /*0140*/  EXIT ;  /* 0x000000000000794d */ /* 0x000fea0003800000 */
.L_x_6:
        /* <DEDUP_REMOVED lines=11> */
.L_x_68:


//--------------------- .text._Z8SetRangeIdEvmPT_PKS0_m --------------------------
	.section	.text._Z8SetRangeIdEvmPT_PKS0_m,"ax",@progbits
	.align	128
        .global         _Z8SetRangeIdEvmPT_PKS0_m
        .type           _Z8SetRangeIdEvmPT_PKS0_m,@function
        .size           _Z8SetRangeIdEvmPT_PKS0_m,(.L_x_69 - _Z8SetRangeIdEvmPT_PKS0_m)
        .other          _Z8SetRangeIdEvmPT_PKS0_m,@"STO_CUDA_ENTRY STV_DEFAULT"
_Z8SetRangeIdEvmPT_PKS0_m:
.text._Z8SetRangeIdEvmPT_PKS0_m:
        /* <DEDUP_REMOVED lines=16> */
[----:B--2---:R-:W2:Y:S01]  /*0100*/  LDG.E.64 R2, desc[UR4][R2.64] ;  /* 0x0000000402027981 */ /* 0x004ea2000c1e1b00 */
[----:B------:R-:W-:-:S04]  /*0110*/  LEA R4, P0, R0, UR10, 0x3 ;  /* 0x0000000a00047c11 */ /* 0x000fc8000f8018ff */
[----:B------:R-:W-:-:S05]  /*0120*/  LEA.HI.X R5, R0, UR11, RZ, 0x3, P0 ;  /* 0x0000000b00057c11 */ /* 0x000fca00080f1cff */
[----:B--2---:R-:W-:Y:S01]  /*0130*/  STG.E.64 desc[UR4][R4.64], R2 ;  /* 0x0000000204007986 */ /* 0x004fe2000c101b04 */
[----:B------:R-:W-:Y:S05]  /*0140*/  EXIT ;  /* 0x000000000000794d */ /* 0x000fea0003800000 */
.L_x_7:
        /* <DEDUP_REMOVED lines=11> */
.L_x_69:


//--------------------- .text._Z11SetDiagonalIfEvPT_S0_mmm --------------------------
	.section	.text._Z11SetDiagonalIfEvPT_S0_mmm,"ax",@progbits
	.align	128
        .global         _Z11SetDiagonalIfEvPT_S0_mmm
        .type           _Z11SetDiagonalIfEvPT_S0_mmm,@function
        .size           _Z11SetDiagonalIfEvPT_S0_mmm,(.L_x_70 - _Z11SetDiagonalIfEvPT_S0_mmm)
        .other          _Z11SetDiagonalIfEvPT_S0_mmm,@"STO_CUDA_ENTRY STV_DEFAULT"
_Z11SetDiagonalIfEvPT_S0_mmm:
.text._Z11SetDiagonalIfEvPT_S0_mmm:
        /* <DEDUP_REMOVED lines=10> */
[----:B------:R-:W1:Y:S01]  /*00a0*/  LDC R7, c[0x0][0x388] ;  /* 0x0000e200ff077b82 */ /* 0x000e620000000800 */
[----:B------:R-:W2:Y:S01]  /*00b0*/  LDCU.64 UR8, c[0x0][0x380] ;  /* 0x00007000ff0877ac */ /* 0x000ea20008000a00 */
[----:B0-----:R-:W-:-:S05]  /*00c0*/  IADD3 R2, P0, PT, R5, UR4, RZ ;  /* 0x0000000405027c10 */ /* 0x001fca000ff1e0ff */
[----:B------:R-:W-:Y:S01]  /*00d0*/  IMAD.X R3, RZ, RZ, UR5, P0 ;  /* 0x00000005ff037e24 */ /* 0x000fe200080e06ff */
[----:B------:R-:W1:Y:S01]  /*00e0*/  LDCU.64 UR4, c[0x0][0x358] ;  /* 0x00006b00ff0477ac */ /* 0x000e620008000a00 */
[----:B------:R-:W-:-:S04]  /*00f0*/  IMAD.WIDE.U32 R2, R5, UR6, R2 ;  /* 0x0000000605027c25 */ /* 0x000fc8000f8e0002 */
[----:B------:R-:W-:Y:S01]  /*0100*/  IMAD R5, R5, UR7, R3 ;  /* 0x0000000705057c24 */ /* 0x000fe2000f8e0203 */
[----:B--2---:R-:W-:-:S04]  /*0110*/  LEA R4, P0, R2, UR8, 0x2 ;  /* 0x0000000802047c11 */ /* 0x004fc8000f8010ff */
[----:B------:R-:W-:-:S05]  /*0120*/  LEA.HI.X R5, R2, UR9, R5, 0x2, P0 ;  /* 0x0000000902057c11 */ /* 0x000fca00080f1405 */
[----:B-1----:R-:W-:Y:S01]  /*0130*/  STG.E desc[UR4][R4.64], R7 ;  /* 0x0000000704007986 */ /* 0x002fe2000c101904 */
[----:B------:R-:W-:Y:S05]  /*0140*/  EXIT ;  /* 0x000000000000794d */ /* 0x000fea0003800000 */
.L_x_8:
        /* <DEDUP_REMOVED lines=11> */
.L_x_70:


//--------------------- .text._Z11SetDiagonalIdEvPT_S0_mmm --------------------------
	.section	.text._Z11SetDiagonalIdEvPT_S0_mmm,"ax",@progbits
	.align	128
        .global         _Z11SetDiagonalIdEvPT_S0_mmm
        .type           _Z11SetDiagonalIdEvPT_S0_mmm,@function
        .size           _Z11SetDiagonalIdEvPT_S0_mmm,(.L_x_71 - _Z11SetDiagonalIdEvPT_S0_mmm)
        .other          _Z11SetDiagonalIdEvPT_S0_mmm,@"STO_CUDA_ENTRY STV_DEFAULT"
_Z11SetDiagonalIdEvPT_S0_mmm:
.text._Z11SetDiagonalIdEvPT_S0_mmm:
        /* <DEDUP_REMOVED lines=10> */
[----:B------:R-:W1:Y:S01]  /*00a0*/  LDC.64 R6, c[0x0][0x388] ;  /* 0x0000e200ff067b82 */ /* 0x000e620000000a00 */
        /* <DEDUP_REMOVED lines=8> */
[----:B-1----:R-:W-:Y:S01]  /*0130*/  STG.E.64 desc[UR4][R4.64], R6 ;  /* 0x0000000604007986 */ /* 0x002fe2000c101b04 */
[----:B------:R-:W-:Y:S05]  /*0140*/  EXIT ;  /* 0x000000000000794d */ /* 0x000fea0003800000 */
.L_x_9:
        /* <DEDUP_REMOVED lines=11> */
.L_x_71:


//--------------------- .text._Z16VectorDotProductIfEvPKT_S2_PS0_m --------------------------
	.section	.text._Z16VectorDotProductIfEvPKT_S2_PS0_m,"ax",@progbits
	.align	128
        .global         _Z16VectorDotProductIfEvPKT_S2_PS0_m
        .type           _Z16VectorDotProductIfEvPKT_S2_PS0_m,@function
        .size           _Z16VectorDotProductIfEvPKT_S2_PS0_m,(.L_x_72 - _Z16VectorDotProductIfEvPKT_S2_PS0_m)
        .other          _Z16VectorDotProductIfEvPKT_S2_PS0_m,@"STO_CUDA_ENTRY STV_DEFAULT"
_Z16VectorDotProductIfEvPKT_S2_PS0_m:
.text._Z16VectorDotProductIfEvPKT_S2_PS0_m:
[----:B------:R-:W-:Y:S01]  /*0000*/  LDC R1, c[0x0][0x37c] ;  /* 0x0000df00ff017b82 */ /* 0x000fe20000000800 */
[----:B------:R-:W0:Y:S01]  /*0010*/  S2R R8, SR_TID.X ;  /* 0x0000000000087919 */ /* 0x000e220000002100 */
[----:B------:R-:W0:Y:S06]  /*0020*/  LDCU UR8, c[0x0][0x360] ;  /* 0x00006c00ff0877ac */ /* 0x000e2c0008000800 */
[----:B------:R-:W1:Y:S01]  /*0030*/  LDC.64 R6, c[0x0][0x388] ;  /* 0x0000e200ff067b82 */ /* 0x000e620000000a00 */
[----:B------:R-:W0:Y:S01]  /*0040*/  S2R R9, SR_CTAID.X ;  /* 0x0000000000097919 */ /* 0x000e220000002500 */
[----:B------:R-:W2:Y:S01]  /*0050*/  LDCU.64 UR4, c[0x0][0x398] ;  /* 0x00007300ff0477ac */ /* 0x000ea20008000a00 */
[----:B------:R-:W3:Y:S05]  /*0060*/  LDCU.64 UR6, c[0x0][0x358] ;  /* 0x00006b00ff0677ac */ /* 0x000eea0008000a00 */
[----:B------:R-:W4:Y:S01]  /*0070*/  LDC.64 R2, c[0x0][0x380] ;  /* 0x0000e000ff027b82 */ /* 0x000f220000000a00 */
[----:B0-----:R-:W-:-:S05]  /*0080*/  IMAD R0, R9, UR8, R8 ;  /* 0x0000000809007c24 */ /* 0x001fca000f8e0208 */
[----:B--2---:R-:W-:-:S04]  /*0090*/  ISETP.GE.U32.AND P0, PT, R0, UR4, PT ;  /* 0x0000000400007c0c */ /* 0x004fc8000bf06070 */
[----:B------:R-:W-:-:S13]  /*00a0*/  ISETP.GE.U32.AND.EX P0, PT, RZ, UR5, PT, P0 ;  /* 0x00000005ff007c0c */ /* 0x000fda000bf06100 */
[----:B------:R-:W-:Y:S01]  /*00b0*/  @!P0 IMAD.SHL.U32 R5, R0, 0x4, RZ ;  /* 0x0000000400058824 */ /* 0x000fe200078e00ff */
[----:B------:R-:W-:-:S04]  /*00c0*/  @!P0 SHF.R.U32.HI R0, RZ, 0x1e, R0 ;  /* 0x0000001eff008819 */ /* 0x000fc80000011600 */
[C---:B-1----:R-:W-:Y:S02]  /*00d0*/  @!P0 IADD3 R4, P2, PT, R5.reuse, R6, RZ ;  /* 0x0000000605048210 */ /* 0x042fe40007f5e0ff */
[----:B----4-:R-:W-:-:S03]  /*00e0*/  @!P0 IADD3 R2, P1, PT, R5, R2, RZ ;  /* 0x0000000205028210 */ /* 0x010fc60007f3e0ff */
[C---:B------:R-:W-:Y:S02]  /*00f0*/  @!P0 IMAD.X R5, R0.reuse, 0x1, R7, P2 ;  /* 0x0000000100058824 */ /* 0x040fe400010e0607 */
[----:B------:R-:W-:-:S04]  /*0100*/  @!P0 IMAD.X R3, R0, 0x1, R3, P1 ;  /* 0x0000000100038824 */ /* 0x000fc800008e0603 */
[----:B---3--:R-:W2:Y:S04]  /*0110*/  @!P0 LDG.E R5, desc[UR6][R4.64] ;  /* 0x0000000604058981 */ /* 0x008ea8000c1e1900 */
[----:B------:R-:W2:Y:S01]  /*0120*/  @!P0 LDG.E R0, desc[UR6][R2.64] ;  /* 0x0000000602008981 */ /* 0x000ea2000c1e1900 */
[----:B------:R-:W0:Y:S01]  /*0130*/  S2UR UR5, SR_CgaCtaId ;  /* 0x00000000000579c3 */ /* 0x000e220000008800 */
[----:B------:R-:W-:Y:S01]  /*0140*/  IMAD.U32 R6, RZ, RZ, UR8 ;  /* 0x00000008ff067e24 */ /* 0x000fe2000f8e00ff */
[----:B------:R-:W-:-:S04]  /*0150*/  UMOV UR4, 0x400 ;  /* 0x0000040000047882 */ /* 0x000fc80000000000 */
[----:B------:R-:W-:Y:S01]  /*0160*/  ISETP.GE.U32.AND P1, PT, R6, 0x2, PT ;  /* 0x000000020600780c */ /* 0x000fe20003f26070 */
[----:B------:R-:W-:Y:S01]  /*0170*/  IMAD.MOV.U32 R7, RZ, RZ, RZ ;  /* 0x000000ffff077224 */ /* 0x000fe200078e00ff */
[----:B0-----:R-:W-:Y:S01]  /*0180*/  ULEA UR4, UR5, UR4, 0x18 ;  /* 0x0000000405047291 */ /* 0x001fe2000f8ec0ff */
[----:B--2---:R-:W-:-:S05]  /*0190*/  @!P0 FFMA R7, R0, R5, RZ ;  /* 0x0000000500078223 */ /* 0x004fca00000000ff */
[----:B------:R-:W-:-:S05]  /*01a0*/  LEA R0, R8, UR4, 0x2 ;  /* 0x0000000408007c11 */ /* 0x000fca000f8e10ff */
[----:B------:R0:W-:Y:S01]  /*01b0*/  STS [R0], R7 ;  /* 0x0000000700007388 */ /* 0x0001e20000000800 */
[----:B------:R-:W-:Y:S01]  /*01c0*/  BAR.SYNC.DEFER_BLOCKING 0x0 ;  /* 0x0000000000007b1d */ /* 0x000fe20000010000 */
[----:B------:R-:W-:-:S05]  /*01d0*/  ISETP.NE.AND P0, PT, R8, RZ, PT ;  /* 0x000000ff0800720c */ /* 0x000fca0003f05270 */
[----:B------:R-:W-:Y:S08]  /*01e0*/  @!P1 BRA `(.L_x_10) ;  /* 0x00000000002c9947 */ /* 0x000ff00003800000 */
.L_x_11:
[----:B------:R-:W-:-:S04]  /*01f0*/  SHF.R.U32.HI R5, RZ, 0x1, R6 ;  /* 0x00000001ff057819 */ /* 0x000fc80000011606 */
[----:B------:R-:W-:-:S13]  /*0200*/  ISETP.GE.U32.AND P1, PT, R8, R5, PT ;  /* 0x000000050800720c */ /* 0x000fda0003f26070 */
[----:B------:R-:W-:Y:S01]  /*0210*/  @!P1 IMAD R2, R5, 0x4, R0 ;  /* 0x0000000405029824 */ /* 0x000fe200078e0200 */
[----:B------:R-:W-:Y:S05]  /*0220*/  @!P1 LDS R3, [R0] ;  /* 0x0000000000039984 */ /* 0x000fea0000000800 */
[----:B------:R-:W1:Y:S02]  /*0230*/  @!P1 LDS R2, [R2] ;  /* 0x0000000002029984 */ /* 0x000e640000000800 */
[----:B-1----:R-:W-:-:S05]  /*0240*/  @!P1 FADD R3, R2, R3 ;  /* 0x0000000302039221 */ /* 0x002fca0000000000 */
[----:B------:R1:W-:Y:S01]  /*0250*/  @!P1 STS [R0], R3 ;  /* 0x0000000300009388 */ /* 0x0003e20000000800 */
[----:B------:R-:W-:Y:S01]  /*0260*/  BAR.SYNC.DEFER_BLOCKING 0x0 ;  /* 0x0000000000007b1d */ /* 0x000fe20000010000 */
[----:B------:R-:W-:Y:S01]  /*0270*/  ISETP.GT.U32.AND P1, PT, R6, 0x3, PT ;  /* 0x000000030600780c */ /* 0x000fe20003f24070 */
[----:B------:R-:W-:-:S12]  /*0280*/  IMAD.MOV.U32 R6, RZ, RZ, R5 ;  /* 0x000000ffff067224 */ /* 0x000fd800078e0005 */
[----:B-1----:R-:W-:Y:S05]  /*0290*/  @P1 BRA `(.L_x_11) ;  /* 0xfffffffc00d41947 */ /* 0x002fea000383ffff */
.L_x_10:
[----:B------:R-:W-:Y:S05]  /*02a0*/  @P0 EXIT ;  /* 0x000000000000094d */ /* 0x000fea0003800000 */
[----:B------:R-:W1:Y:S01]  /*02b0*/  S2UR UR5, SR_CgaCtaId ;  /* 0x00000000000579c3 */ /* 0x000e620000008800 */
[----:B------:R-:W-:-:S07]  /*02c0*/  UMOV UR4, 0x400 ;  /* 0x0000040000047882 */ /* 0x000fce0000000000 */
[----:B------:R-:W2:Y:S01]  /*02d0*/  LDC.64 R2, c[0x0][0x390] ;  /* 0x0000e400ff027b82 */ /* 0x000ea20000000a00 */
[----:B-1----:R-:W-:Y:S01]  /*02e0*/  ULEA UR4, UR5, UR4, 0x18 ;  /* 0x0000000405047291 */ /* 0x002fe2000f8ec0ff */
[----:B--2---:R-:W-:-:S08]  /*02f0*/  IMAD.WIDE.U32 R2, R9, 0x4, R2 ;  /* 0x0000000409027825 */ /* 0x004fd000078e0002 */
[----:B------:R-:W1:Y:S04]  /*0300*/  LDS R5, [UR4] ;  /* 0x00000004ff057984 */ /* 0x000e680008000800 */
[----:B-1----:R-:W-:Y:S01]  /*0310*/  STG.E desc[UR6][R2.64], R5 ;  /* 0x0000000502007986 */ /* 0x002fe2000c101906 */
[----:B------:R-:W-:Y:S05]  /*0320*/  EXIT ;  /* 0x000000000000794d */ /* 0x000fea0003800000 */
.L_x_12:
        /* <DEDUP_REMOVED lines=13> */
.L_x_72:


//--------------------- .text._Z16VectorDotProductIdEvPKT_S2_PS0_m --------------------------
	.section	.text._Z16VectorDotProductIdEvPKT_S2_PS0_m,"ax",@progbits
	.align	128
        .global         _Z16VectorDotProductIdEvPKT_S2_PS0_m
        .type           _Z16VectorDotProductIdEvPKT_S2_PS0_m,@function
        .size           _Z16VectorDotProductIdEvPKT_S2_PS0_m,(.L_x_73 - _Z16VectorDotProductIdEvPKT_S2_PS0_m)
        .other          _Z16VectorDotProductIdEvPKT_S2_PS0_m,@"STO_CUDA_ENTRY STV_DEFAULT"
_Z16VectorDotProductIdEvPKT_S2_PS0_m:
.text._Z16VectorDotProductIdEvPKT_S2_PS0_m:
        /* <DEDUP_REMOVED lines=17> */
[----:B---3--:R-:W2:Y:S04]  /*0110*/  @!P0 LDG.E.64 R4, desc[UR6][R4.64] ;  /* 0x0000000604048981 */ /* 0x008ea8000c1e1b00 */
[----:B------:R-:W2:Y:S01]  /*0120*/  @!P0 LDG.E.64 R6, desc[UR6][R6.64] ;  /* 0x0000000606068981 */ /* 0x000ea2000c1e1b00 */
[----:B------:R-:W0:Y:S01]  /*0130*/  S2UR UR5, SR_CgaCtaId ;  /* 0x00000000000579c3 */ /* 0x000e220000008800 */
[----:B------:R-:W-:Y:S01]  /*0140*/  IMAD.U32 R8, RZ, RZ, UR8 ;  /* 0x00000008ff087e24 */ /* 0x000fe2000f8e00ff */
[----:B------:R-:W-:Y:S01]  /*0150*/  UMOV UR4, 0x400 ;  /* 0x0000040000047882 */ /* 0x000fe20000000000 */
[----:B------:R-:W-:-:S03]  /*0160*/  CS2R R2, SRZ ;  /* 0x0000000000027805 */ /* 0x000fc6000001ff00 */
[----:B------:R-:W-:Y:S01]  /*0170*/  ISETP.GE.U32.AND P1, PT, R8, 0x2, PT ;  /* 0x000000020800780c */ /* 0x000fe20003f26070 */
[----:B0-----:R-:W-:-:S06]  /*0180*/  ULEA UR4, UR5, UR4, 0x18 ;  /* 0x0000000405047291 */ /* 0x001fcc000f8ec0ff */
[C---:B------:R-:W-:Y:S01]  /*0190*/  LEA R9, R11.reuse, UR4, 0x3 ;  /* 0x000000040b097c11 */ /* 0x040fe2000f8e18ff */
[----:B--2---:R-:W-:Y:S01]  /*01a0*/  @!P0 DFMA R2, R4, R6, RZ ;  /* 0x000000060402822b */ /* 0x004fe200000000ff */
[----:B------:R-:W-:-:S06]  /*01b0*/  ISETP.NE.AND P0, PT, R11, RZ, PT ;  /* 0x000000ff0b00720c */ /* 0x000fcc0003f05270 */
[----:B------:R0:W-:Y:S01]  /*01c0*/  STS.64 [R9], R2 ;  /* 0x0000000209007388 */ /* 0x0001e20000000a00 */
[----:B------:R-:W-:Y:S06]  /*01d0*/  BAR.SYNC.DEFER_BLOCKING 0x0 ;  /* 0x0000000000007b1d */ /* 0x000fec0000010000 */
[----:B------:R-:W-:Y:S05]  /*01e0*/  @!P1 BRA `(.L_x_13) ;  /* 0x00000000002c9947 */ /* 0x000fea0003800000 */
.L_x_14:
[----:B------:R-:W-:-:S04]  /*01f0*/  SHF.R.U32.HI R10, RZ, 0x1, R8 ;  /* 0x00000001ff0a7819 */ /* 0x000fc80000011608 */
[----:B------:R-:W-:-:S13]  /*0200*/  ISETP.GE.U32.AND P1, PT, R11, R10, PT ;  /* 0x0000000a0b00720c */ /* 0x000fda0003f26070 */
[----:B------:R-:W-:Y:S01]  /*0210*/  @!P1 IMAD R6, R10, 0x8, R9 ;  /* 0x000000080a069824 */ /* 0x000fe200078e0209 */
[----:B------:R-:W-:Y:S04]  /*0220*/  @!P1 LDS.64 R4, [R9] ;  /* 0x0000000009049984 */ /* 0x000fe80000000a00 */
[----:B0-----:R-:W0:Y:S02]  /*0230*/  @!P1 LDS.64 R2, [R6] ;  /* 0x0000000006029984 */ /* 0x001e240000000a00 */
[----:B0-----:R-:W-:-:S07]  /*0240*/  @!P1 DADD R2, R2, R4 ;  /* 0x0000000002029229 */ /* 0x001fce0000000004 */
[----:B------:R1:W-:Y:S01]  /*0250*/  @!P1 STS.64 [R9], R2 ;  /* 0x0000000209009388 */ /* 0x0003e20000000a00 */
[----:B------:R-:W-:Y:S01]  /*0260*/  BAR.SYNC.DEFER_BLOCKING 0x0 ;  /* 0x0000000000007b1d */ /* 0x000fe20000010000 */
[----:B------:R-:W-:Y:S01]  /*0270*/  ISETP.GT.U32.AND P1, PT, R8, 0x3, PT ;  /* 0x000000030800780c */ /* 0x000fe20003f24070 */
[----:B------:R-:W-:-:S12]  /*0280*/  IMAD.MOV.U32 R8, RZ, RZ, R10 ;  /* 0x000000ffff087224 */ /* 0x000fd800078e000a */
[----:B-1----:R-:W-:Y:S05]  /*0290*/  @P1 BRA `(.L_x_14) ;  /* 0xfffffffc00d41947 */ /* 0x002fea000383ffff */
.L_x_13:
[----:B------:R-:W-:Y:S05]  /*02a0*/  @P0 EXIT ;  /* 0x000000000000094d */ /* 0x000fea0003800000 */
[----:B------:R-:W1:Y:S01]  /*02b0*/  S2UR UR5, SR_CgaCtaId ;  /* 0x00000000000579c3 */ /* 0x000e620000008800 */
[----:B------:R-:W-:-:S07]  /*02c0*/  UMOV UR4, 0x400 ;  /* 0x0000040000047882 */ /* 0x000fce0000000000 */
[----:B------:R-:W2:Y:S01]  /*02d0*/  LDC.64 R4, c[0x0][0x390] ;  /* 0x0000e400ff047b82 */ /* 0x000ea20000000a00 */
[----:B-1----:R-:W-:Y:S01]  /*02e0*/  ULEA UR4, UR5, UR4, 0x18 ;  /* 0x0000000405047291 */ /* 0x002fe2000f8ec0ff */
[----:B--2---:R-:W-:-:S08]  /*02f0*/  IMAD.WIDE.U32 R4, R0, 0x8, R4 ;  /* 0x0000000800047825 */ /* 0x004fd000078e0004 */
[----:B0-----:R-:W0:Y:S04]  /*0300*/  LDS.64 R2, [UR4] ;  /* 0x00000004ff027984 */ /* 0x001e280008000a00 */
[----:B0-----:R-:W-:Y:S01]  /*0310*/  STG.E.64 desc[UR6][R4.64], R2 ;  /* 0x0000000204007986 */ /* 0x001fe2000c101b06 */
[----:B------:R-:W-:Y:S05]  /*0320*/  EXIT ;  /* 0x000000000000794d */ /* 0x000fea0003800000 */
.L_x_15:
        /* <DEDUP_REMOVED lines=13> */
.L_x_73:


//--------------------- .text._Z11Interject1DIfEvPT_PKS0_m --------------------------
	.section	.text._Z11Interject1DIfEvPT_PKS0_m,"ax",@progbits
	.align	128
        .global         _Z11Interject1DIfEvPT_PKS0_m
        .type           _Z11Interject1DIfEvPT_PKS0_m,@function
        .size           _Z11Interject1DIfEvPT_PKS0_m,(.L_x_74 - _Z11Interject1DIfEvPT_PKS0_m)
        .other          _Z11Interject1DIfEvPT_PKS0_m,@"STO_CUDA_ENTRY STV_DEFAULT"
_Z11Interject1DIfEvPT_PKS0_m:
.text._Z11Interject1DIfEvPT_PKS0_m:
[----:B------:R-:W-:Y:S01]  /*0000*/  LDC R1, c[0x0][0x37c] ;  /* 0x0000df00ff017b82 */ /* 0x000fe20000000800 */
[----:B------:R-:W0:Y:S07]  /*0010*/  S2R R7, SR_TID.X ;  /* 0x0000000000077919 */ /* 0x000e2e0000002100 */
[----:B------:R-:W0:Y:S01]  /*0020*/  S2UR UR6, SR_CTAID.X ;  /* 0x00000000000679c3 */ /* 0x000e220000002500 */
[----:B------:R-:W1:Y:S07]  /*0030*/  LDCU.64 UR4, c[0x0][0x390] ;  /* 0x00007200ff0477ac */ /* 0x000e6e0008000a00 */
[----:B------:R-:W0:Y:S01]  /*0040*/  LDC R0, c[0x0][0x360] ;  /* 0x0000d800ff007b82 */ /* 0x000e220000000800 */
[----:B-1----:R-:W-:-:S04]  /*0050*/  UIADD3 UR4, UP0, UPT, UR4, -0x1, URZ ;  /* 0xffffffff04047890 */ /* 0x002fc8000ff1e0ff */
[----:B------:R-:W-:-:S06]  /*0060*/  UIADD3.X UR5, UPT, UPT, UR5, -0x1, URZ, UP0, !UPT ;  /* 0xffffffff05057890 */ /* 0x000fcc00087fe4ff */
[----:B------:R-:W-:Y:S01]  /*0070*/  MOV R2, UR5 ;  /* 0x0000000500027c02 */ /* 0x000fe20008000f00 */
[----:B0-----:R-:W-:-:S05]  /*0080*/  IMAD R7, R0, UR6, R7 ;  /* 0x0000000600077c24 */ /* 0x001fca000f8e0207 */
[----:B------:R-:W-:-:S04]  /*0090*/  ISETP.NE.AND P0, PT, R7, RZ, PT ;  /* 0x000000ff0700720c */ /* 0x000fc80003f05270 */
[----:B------:R-:W-:-:S04]  /*00a0*/  SEL R0, RZ, 0x1, !P0 ;  /* 0x00000001ff007807 */ /* 0x000fc80004000000 */
[----:B------:R-:W-:-:S04]  /*00b0*/  ISETP.LT.U32.AND P0, PT, R0, UR4, PT ;  /* 0x0000000400007c0c */ /* 0x000fc8000bf01070 */
[----:B------:R-:W-:-:S13]  /*00c0*/  ISETP.GT.U32.AND.EX P0, PT, R2, RZ, PT, P0 ;  /* 0x000000ff0200720c */ /* 0x000fda0003f04100 */
[----:B------:R-:W-:Y:S05]  /*00d0*/  @!P0 EXIT ;  /* 0x000000000000894d */ /* 0x000fea0003800000 */
[----:B------:R-:W0:Y:S01]  /*00e0*/  LDC.64 R2, c[0x0][0x388] ;  /* 0x0000e200ff027b82 */ /* 0x000e220000000a00 */
[----:B------:R-:W1:Y:S07]  /*00f0*/  LDCU.64 UR4, c[0x0][0x358] ;  /* 0x00006b00ff0477ac */ /* 0x000e6e0008000a00 */
[----:B------:R-:W2:Y:S01]  /*0100*/  LDC.64 R4, c[0x0][0x380] ;  /* 0x0000e000ff047b82 */ /* 0x000ea20000000a00 */
[----:B0-----:R-:W-:-:S05]  /*0110*/  IMAD.WIDE.U32 R2, R7, 0x8, R2 ;  /* 0x0000000807027825 */ /* 0x001fca00078e0002 */
[----:B-1----:R-:W3:Y:S04]  /*0120*/  LDG.E R0, desc[UR4][R2.64+-0x4] ;  /* 0xfffffc0402007981 */ /* 0x002ee8000c1e1900 */
[----:B------:R-:W3:Y:S04]  /*0130*/  LDG.E R9, desc[UR4][R2.64] ;  /* 0x0000000402097981 */ /* 0x000ee8000c1e1900 */
[----:B------:R-:W4:Y:S01]  /*0140*/  LDG.E R11, desc[UR4][R2.64+0x4] ;  /* 0x00000404020b7981 */ /* 0x000f22000c1e1900 */
[----:B--2---:R-:W-:-:S04]  /*0150*/  IMAD.WIDE.U32 R4, R7, 0x4, R4 ;  /* 0x0000000407047825 */ /* 0x004fc800078e0004 */
[----:B---3--:R-:W-:-:S04]  /*0160*/  FFMA R0, R9, 2, R0 ;  /* 0x4000000009007823 */ /* 0x008fc80000000000 */
[----:B----4-:R-:W-:-:S04]  /*0170*/  FADD R0, R0, R11 ;  /* 0x0000000b00007221 */ /* 0x010fc80000000000 */
[----:B------:R-:W-:-:S05]  /*0180*/  FMUL R7, R0, 0.25 ;  /* 0x3e80000000077820 */ /* 0x000fca0000400000 */
[----:B------:R-:W-:Y:S01]  /*0190*/  STG.E desc[UR4][R4.64], R7 ;  /* 0x0000000704007986 */ /* 0x000fe2000c101904 */
[----:B------:R-:W-:Y:S05]  /*01a0*/  EXIT ;  /* 0x000000000000794d */ /* 0x000fea0003800000 */
.L_x_16:
        /* <DEDUP_REMOVED lines=13> */
.L_x_74:


//--------------------- .text._Z11Interject1DIdEvPT_PKS0_m --------------------------
	.section	.text._Z11Interject1DIdEvPT_PKS0_m,"ax",@progbits
	.align	128
        .global         _Z11Interject1DIdEvPT_PKS0_m
        .type           _Z11Interject1DIdEvPT_PKS0_m,@function
        .size           _Z11Interject1DIdEvPT_PKS0_m,(.L_x_75 - _Z11Interject1DIdEvPT_PKS0_m)
        .other          _Z11Interject1DIdEvPT_PKS0_m,@"STO_CUDA_ENTRY STV_DEFAULT"
_Z11Interject1DIdEvPT_PKS0_m:
.text._Z11Interject1DIdEvPT_PKS0_m:
        /* <DEDUP_REMOVED lines=18> */
[----:B-1----:R-:W3:Y:S04]  /*0120*/  LDG.E.64 R4, desc[UR4][R2.64+-0x8] ;  /* 0xfffff80402047981 */ /* 0x002ee8000c1e1b00 */
[----:B------:R-:W3:Y:S04]  /*0130*/  LDG.E.64 R6, desc[UR4][R2.64] ;  /* 0x0000000402067981 */ /* 0x000ee8000c1e1b00 */
[----:B------:R-:W4:Y:S01]  /*0140*/  LDG.E.64 R8, desc[UR4][R2.64+0x8] ;  /* 0x0000080402087981 */ /* 0x000f22000c1e1b00 */
[----:B---3--:R-:W-:Y:S01]  /*0150*/  DFMA R4, R6, 2, R4 ;  /* 0x400000000604782b */ /* 0x008fe20000000004 */
[----:B--2---:R-:W-:-:S07]  /*0160*/  IMAD.WIDE.U32 R6, R13, 0x8, R10 ;  /* 0x000000080d067825 */ /* 0x004fce00078e000a */
[----:B----4-:R-:W-:-:S08]  /*0170*/  DADD R4, R4, R8 ;  /* 0x0000000004047229 */ /* 0x010fd00000000008 */
[----:B------:R-:W-:-:S07]  /*0180*/  DMUL R4, R4, 0.25 ;  /* 0x3fd0000004047828 */ /* 0x000fce0000000000 */
[----:B------:R-:W-:Y:S01]  /*0190*/  STG.E.64 desc[UR4][R6.64], R4 ;  /* 0x0000000406007986 */ /* 0x000fe2000c101b04 */
[----:B------:R-:W-:Y:S05]  /*01a0*/  EXIT ;  /* 0x000000000000794d */ /* 0x000fea0003800000 */
.L_x_17:
        /* <DEDUP_REMOVED lines=13> */
.L_x_75:


//--------------------- .text._Z13Interpolate1DIfEvPT_PKS0_m --------------------------
	.section	.text._Z13Interpolate1DIfEvPT_PKS0_m,"ax",@progbits
	.align	128
        .global         _Z13Interpolate1DIfEvPT_PKS0_m
        .type           _Z13Interpolate1DIfEvPT_PKS0_m,@function
        .size           _Z13Interpolate1DIfEvPT_PKS0_m,(.L_x_76 - _Z13Interpolate1DIfEvPT_PKS0_m)
        .other          _Z13Interpolate1DIfEvPT_PKS0_m,@"STO_CUDA_ENTRY STV_DEFAULT"
_Z13Interpolate1DIfEvPT_PKS0_m:
.text._Z13Interpolate1DIfEvPT_PKS0_m:
        /* <DEDUP_REMOVED lines=11> */
[----:B0-----:R-:W-:-:S04]  /*00b0*/  LEA R2, P0, R0, UR10, 0x2 ;  /* 0x0000000a00027c11 */ /* 0x001fc8000f8010ff */
[----:B------:R-:W-:-:S05]  /*00c0*/  LEA.HI.X R3, R0, UR11, RZ, 0x2, P0 ;  /* 0x0000000b00037c11 */ /* 0x000fca00080f14ff */
[----:B-1----:R-:W2:Y:S01]  /*00d0*/  LDG.E R7, desc[UR4][R2.64] ;  /* 0x0000000402077981 */ /* 0x002ea2000c1e1900 */
[----:B------:R-:W-:-:S04]  /*00e0*/  LEA R4, P0, R0, UR8, 0x3 ;  /* 0x0000000800047c11 */ /* 0x000fc8000f8018ff */
[----:B------:R-:W-:-:S05]  /*00f0*/  LEA.HI.X R5, R0, UR9, RZ, 0x3, P0 ;  /* 0x0000000900057c11 */ /* 0x000fca00080f1cff */
[----:B--2---:R-:W-:Y:S04]  /*0100*/  STG.E desc[UR4][R4.64+0x4], R7 ;  /* 0x0000040704007986 */ /* 0x004fe8000c101904 */
[----:B------:R-:W2:Y:S02]  /*0110*/  LDG.E R0, desc[UR4][R2.64+0x4] ;  /* 0x0000040402007981 */ /* 0x000ea4000c1e1900 */
[----:B--2---:R-:W-:-:S04]  /*0120*/  FADD R0, R7, R0 ;  /* 0x0000000007007221 */ /* 0x004fc80000000000 */
[----:B------:R-:W-:-:S05]  /*0130*/  FMUL R9, R0, 0.5 ;  /* 0x3f00000000097820 */ /* 0x000fca0000400000 */
[----:B------:R-:W-:Y:S01]  /*0140*/  STG.E desc[UR4][R4.64+0x8], R9 ;  /* 0x0000080904007986 */ /* 0x000fe2000c101904 */
[----:B------:R-:W-:Y:S05]  /*0150*/  EXIT ;  /* 0x000000000000794d */ /* 0x000fea0003800000 */
.L_x_18:
        /* <DEDUP_REMOVED lines=10> */
.L_x_76:


//--------------------- .text._Z13Interpolate1DIdEvPT_PKS0_m --------------------------
	.section	.text._Z13Interpolate1DIdEvPT_PKS0_m,"ax",@progbits
	.align	128
        .global         _Z13Interpolate1DIdEvPT_PKS0_m
        .type           _Z13Interpolate1DIdEvPT_PKS0_m,@function
        .size           _Z13Interpolate1DIdEvPT_PKS0_m,(.L_x_77 - _Z13Interpolate1DIdEvPT_PKS0_m)
        .other          _Z13Interpolate1DIdEvPT_PKS0_m,@"STO_CUDA_ENTRY STV_DEFAULT"
_Z13Interpolate1DIdEvPT_PKS0_m:
.text._Z13Interpolate1DIdEvPT_PKS0_m:
        /* <DEDUP_REMOVED lines=13> */
[----:B-1----:R-:W2:Y:S01]  /*00d0*/  LDG.E.64 R4, desc[UR4][R2.64] ;  /* 0x0000000402047981 */ /* 0x002ea2000c1e1b00 */
[----:B------:R-:W-:-:S04]  /*00e0*/  LEA R6, P0, R0, UR8, 0x4 ;  /* 0x0000000800067c11 */ /* 0x000fc8000f8020ff */
[----:B------:R-:W-:-:S05]  /*00f0*/  LEA.HI.X R7, R0, UR9, RZ, 0x4, P0 ;  /* 0x0000000900077c11 */ /* 0x000fca00080f24ff */
[----:B--2---:R-:W-:Y:S04]  /*0100*/  STG.E.64 desc[UR4][R6.64+0x8], R4 ;  /* 0x0000080406007986 */ /* 0x004fe8000c101b04 */
[----:B------:R-:W2:Y:S02]  /*0110*/  LDG.E.64 R8, desc[UR4][R2.64+0x8] ;  /* 0x0000080402087981 */ /* 0x000ea4000c1e1b00 */
[----:B--2---:R-:W-:-:S08]  /*0120*/  DADD R8, R4, R8 ;  /* 0x0000000004087229 */ /* 0x004fd00000000008 */
[----:B------:R-:W-:-:S07]  /*0130*/  DMUL R8, R8, 0.5 ;  /* 0x3fe0000008087828 */ /* 0x000fce0000000000 */
[----:B------:R-:W-:Y:S01]  /*0140*/  STG.E.64 desc[UR4][R6.64+0x10], R8 ;  /* 0x0000100806007986 */ /* 0x000fe2000c101b04 */
[----:B------:R-:W-:Y:S05]  /*0150*/  EXIT ;  /* 0x000000000000794d */ /* 0x000fea0003800000 */
.L_x_19:
        /* <DEDUP_REMOVED lines=10> */
.L_x_77:


//--------------------- .text._Z11SinElementsIfEvPT_m --------------------------
	.section	.text._Z11SinElementsIfEvPT_m,"ax",@progbits
	.align	128
        .global         _Z11SinElementsIfEvPT_m
        .type           _Z11SinElementsIfEvPT_m,@function
        .size           _Z11SinElementsIfEvPT_m,(.L_x_78 - _Z11SinElementsIfEvPT_m)
        .other          _Z11SinElementsIfEvPT_m,@"STO_CUDA_ENTRY STV_DEFAULT"
_Z11SinElementsIfEvPT_m:
.text._Z11SinElementsIfEvPT_m:
        /* <DEDUP_REMOVED lines=10> */
[----:B------:R-:W1:Y:S01]  /*00a0*/  LDCU.64 UR6, c[0x0][0x358] ;  /* 0x00006b00ff0677ac */ /* 0x000e620008000a00 */
[----:B0-----:R-:W-:-:S04]  /*00b0*/  LEA R2, P0, R0, UR4, 0x2 ;  /* 0x0000000400027c11 */ /* 0x001fc8000f8010ff */
[----:B------:R-:W-:-:S05]  /*00c0*/  LEA.HI.X R3, R0, UR5, RZ, 0x2, P0 ;  /* 0x0000000500037c11 */ /* 0x000fca00080f14ff */
[----:B-1----:R-:W2:Y:S01]  /*00d0*/  LDG.E R0, desc[UR6][R2.64] ;  /* 0x0000000602007981 */ /* 0x002ea2000c1e1900 */
[----:B------:R-:W-:Y:S01]  /*00e0*/  BSSY.RECONVERGENT B0, `(.L_x_20) ;  /* 0x0000069000007945 */ /* 0x000fe20003800200 */
[C---:B--2---:R-:W-:Y:S01]  /*00f0*/  FMUL R4, R0.reuse, 0.63661974668502807617 ;  /* 0x3f22f98300047820 */ /* 0x044fe20000400000 */
[----:B------:R-:W-:-:S03]  /*0100*/  FSETP.GE.AND P0, PT, |R0|, 105615, PT ;  /* 0x47ce47800000780b */ /* 0x000fc60003f06200 */
[----:B------:R-:W0:Y:S02]  /*0110*/  F2I.NTZ R8, R4 ;  /* 0x0000000400087305 */ /* 0x000e240000203100 */
[----:B0-----:R-:W-:-:S05]  /*0120*/  I2FP.F32.S32 R5, R8 ;  /* 0x0000000800057245 */ /* 0x001fca0000201400 */
[----:B------:R-:W-:-:S04]  /*0130*/  FFMA R6, R5, -1.5707962512969970703, R0 ;  /* 0xbfc90fda05067823 */ /* 0x000fc80000000000 */
[----:B------:R-:W-:-:S04]  /*0140*/  FFMA R6, R5, -7.5497894158615963534e-08, R6 ;  /* 0xb3a2216805067823 */ /* 0x000fc80000000006 */
[----:B------:R-:W-:Y:S01]  /*0150*/  FFMA R6, R5, -5.3903029534742383927e-15, R6 ;  /* 0xa7c234c505067823 */ /* 0x000fe20000000006 */
[----:B------:R-:W-:Y:S06]  /*0160*/  @!P0 BRA `(.L_x_21) ;  /* 0x0000000400808947 */ /* 0x000fec0003800000 */
[----:B------:R-:W-:-:S13]  /*0170*/  FSETP.NEU.AND P0, PT, |R0|, +INF , PT ;  /* 0x7f8000000000780b */ /* 0x000fda0003f0d200 */
[----:B------:R-:W-:Y:S01]  /*0180*/  @!P0 FMUL R6, RZ, R0 ;  /* 0x00000000ff068220 */ /* 0x000fe20000400000 */
[----:B------:R-:W-:Y:S01]  /*0190*/  @!P0 IMAD.MOV.U32 R8, RZ, RZ, RZ ;  /* 0x000000ffff088224 */ /* 0x000fe200078e00ff */
[----:B------:R-:W-:Y:S06]  /*01a0*/  @!P0 BRA `(.L_x_21) ;  /* 0x0000000400708947 */ /* 0x000fec0003800000 */
[----:B------:R-:W-:Y:S01]  /*01b0*/  IMAD.SHL.U32 R5, R0, 0x100, RZ ;  /* 0x0000010000057824 */ /* 0x000fe200078e00ff */
[----:B------:R-:W0:Y:S01]  /*01c0*/  LDCU.64 UR8, c[0x4][URZ] ;  /* 0x01000000ff0877ac */ /* 0x000e220008000a00 */
[----:B------:R-:W-:Y:S02]  /*01d0*/  IMAD.MOV.U32 R4, RZ, RZ, RZ ;  /* 0x000000ffff047224 */ /* 0x000fe400078e00ff */
[----:B------:R-:W-:Y:S01]  /*01e0*/  IMAD.MOV.U32 R16, RZ, RZ, RZ ;  /* 0x000000ffff107224 */ /* 0x000fe200078e00ff */
[----:B------:R-:W-:Y:S01]  /*01f0*/  LOP3.LUT R5, R5, 0x80000000, RZ, 0xfc, !PT ;  /* 0x8000000005057812 */ /* 0x000fe200078efcff */
[----:B------:R-:W-:Y:S01]  /*0200*/  UMOV UR5, URZ ;  /* 0x000000ff00057c82 */ /* 0x000fe20008000000 */
[----:B------:R-:W-:-:S05]  /*0210*/  UMOV UR4, URZ ;  /* 0x000000ff00047c82 */ /* 0x000fca0008000000 */
.L_x_22:
[----:B0-----:R-:W-:Y:S02]  /*0220*/  IMAD.U32 R8, RZ, RZ, UR8 ;  /* 0x00000008ff087e24 */ /* 0x001fe4000f8e00ff */
[----:B------:R-:W-:-:S05]  /*0230*/  IMAD.U32 R9, RZ, RZ, UR9 ;  /* 0x00000009ff097e24 */ /* 0x000fca000f8e00ff */
[----:B------:R-:W2:Y:S01]  /*0240*/  LDG.E.CONSTANT R6, desc[UR6][R8.64] ;  /* 0x0000000608067981 */ /* 0x000ea2000c1e9900 */
[----:B------:R-:W-:Y:S01]  /*0250*/  UIADD3 UR4, UPT, UPT, UR4, 0x1, URZ ;  /* 0x0000000104047890 */ /* 0x000fe2000fffe0ff */
[C---:B------:R-:W-:Y:S01]  /*0260*/  ISETP.EQ.AND P0, PT, R16.reuse, RZ, PT ;  /* 0x000000ff1000720c */ /* 0x040fe20003f02270 */
[----:B------:R-:W-:Y:S01]  /*0270*/  UIADD3 UR8, UP1, UPT, UR8, 0x4, URZ ;  /* 0x0000000408087890 */ /* 0x000fe2000ff3e0ff */
[C---:B------:R-:W-:Y:S01]  /*0280*/  ISETP.EQ.AND P1, PT, R16.reuse, 0x4, PT ;  /* 0x000000041000780c */ /* 0x040fe20003f22270 */
[----:B------:R-:W-:Y:S01]  /*0290*/  UISETP.NE.AND UP0, UPT, UR4, 0x6, UPT ;  /* 0x000000060400788c */ /* 0x000fe2000bf05270 */
[C---:B------:R-:W-:Y:S01]  /*02a0*/  ISETP.EQ.AND P2, PT, R16.reuse, 0x8, PT ;  /* 0x000000081000780c */ /* 0x040fe20003f42270 */
[----:B------:R-:W-:Y:S01]  /*02b0*/  UIADD3.X UR9, UPT, UPT, URZ, UR9, URZ, UP1, !UPT ;  /* 0x00000009ff097290 */ /* 0x000fe20008ffe4ff */
[C---:B------:R-:W-:Y:S02]  /*02c0*/  ISETP.EQ.AND P3, PT, R16.reuse, 0xc, PT ;  /* 0x0000000c1000780c */ /* 0x040fe40003f62270 */
[----:B------:R-:W-:-:S02]  /*02d0*/  ISETP.EQ.AND P4, PT, R16, 0x10, PT ;  /* 0x000000101000780c */ /* 0x000fc40003f82270 */
[C---:B------:R-:W-:Y:S01]  /*02e0*/  ISETP.EQ.AND P5, PT, R16.reuse, 0x14, PT ;  /* 0x000000141000780c */ /* 0x040fe20003fa2270 */
[----:B------:R-:W-:Y:S02]  /*02f0*/  VIADD R16, R16, 0x4 ;  /* 0x0000000410107836 */ /* 0x000fe40000000000 */
[----:B--2---:R-:W-:-:S03]  /*0300*/  IMAD.WIDE.U32 R6, R6, R5, RZ ;  /* 0x0000000506067225 */ /* 0x004fc600078e00ff */
[----:B------:R-:W-:-:S04]  /*0310*/  IADD3 R6, P6, PT, R6, R4, RZ ;  /* 0x0000000406067210 */ /* 0x000fc80007fde0ff */
[----:B------:R-:W-:Y:S01]  /*0320*/  IADD3.X R4, PT, PT, R7, UR5, RZ, P6, !PT ;  /* 0x0000000507047c10 */ /* 0x000fe2000b7fe4ff */
[--C-:B------:R-:W-:Y:S01]  /*0330*/  @P0 IMAD.MOV.U32 R10, RZ, RZ, R6.reuse ;  /* 0x000000ffff0a0224 */ /* 0x100fe200078e0006 */
[----:B------:R-:W-:Y:S01]  /*0340*/  @P2 MOV R12, R6 ;  /* 0x00000006000c2202 */ /* 0x000fe20000000f00 */
[--C-:B------:R-:W-:Y:S02]  /*0350*/  @P1 IMAD.MOV.U32 R11, RZ, RZ, R6.reuse ;  /* 0x000000ffff0b1224 */ /* 0x100fe400078e0006 */
[--C-:B------:R-:W-:Y:S02]  /*0360*/  @P3 IMAD.MOV.U32 R13, RZ, RZ, R6.reuse ;  /* 0x000000ffff0d3224 */ /* 0x100fe400078e0006 */
[--C-:B------:R-:W-:Y:S02]  /*0370*/  @P4 IMAD.MOV.U32 R14, RZ, RZ, R6.reuse ;  /* 0x000000ffff0e4224 */ /* 0x100fe400078e0006 */
[----:B------:R-:W-:Y:S01]  /*0380*/  @P5 IMAD.MOV.U32 R15, RZ, RZ, R6 ;  /* 0x000000ffff0f5224 */ /* 0x000fe200078e0006 */
[----:B------:R-:W-:Y:S06]  /*0390*/  BRA.U UP0, `(.L_x_22) ;  /* 0xfffffffd00a07547 */ /* 0x000fec000b83ffff */
[----:B------:R-:W-:Y:S01]  /*03a0*/  SHF.R.U32.HI R5, RZ, 0x17, R0 ;  /* 0x00000017ff057819 */ /* 0x000fe20000011600 */
[----:B------:R-:W-:Y:S03]  /*03b0*/  BSSY.RECONVERGENT B1, `(.L_x_23) ;  /* 0x0000029000017945 */ /* 0x000fe60003800200 */
[C---:B------:R-:W-:Y:S02]  /*03c0*/  LOP3.LUT R6, R5.reuse, 0xe0, RZ, 0xc0, !PT ;  /* 0x000000e005067812 */ /* 0x040fe400078ec0ff */
[----:B------:R-:W-:-:S03]  /*03d0*/  LOP3.LUT P6, RZ, R5, 0x1f, RZ, 0xc0, !PT ;  /* 0x0000001f05ff7812 */ /* 0x000fc600078cc0ff */
[----:B------:R-:W-:-:S05]  /*03e0*/  VIADD R6, R6, 0xffffff80 ;  /* 0xffffff8006067836 */ /* 0x000fca0000000000 */
[----:B------:R-:W-:-:S05]  /*03f0*/  SHF.R.U32.HI R6, RZ, 0x5, R6 ;  /* 0x00000005ff067819 */ /* 0x000fca0000011606 */
[----:B------:R-:W-:-:S05]  /*0400*/  IMAD.U32 R9, R6, -0x4, RZ ;  /* 0xfffffffc06097824 */ /* 0x000fca00078e00ff */
[C---:B------:R-:W-:Y:S02]  /*0410*/  ISETP.EQ.AND P3, PT, R9.reuse, -0x18, PT ;  /* 0xffffffe80900780c */ /* 0x040fe40003f62270 */
[C---:B------:R-:W-:Y:S02]  /*0420*/  ISETP.EQ.AND P4, PT, R9.reuse, -0x14, PT ;  /* 0xffffffec0900780c */ /* 0x040fe40003f82270 */
[C---:B------:R-:W-:Y:S02]  /*0430*/  ISETP.EQ.AND P2, PT, R9.reuse, -0x10, PT ;  /* 0xfffffff00900780c */ /* 0x040fe40003f42270 */
[C---:B------:R-:W-:Y:S02]  /*0440*/  ISETP.EQ.AND P1, PT, R9.reuse, -0xc, PT ;  /* 0xfffffff40900780c */ /* 0x040fe40003f22270 */
[C---:B------:R-:W-:Y:S02]  /*0450*/  ISETP.EQ.AND P0, PT, R9.reuse, -0x8, PT ;  /* 0xfffffff80900780c */ /* 0x040fe40003f02270 */
[----:B------:R-:W-:-:S03]  /*0460*/  ISETP.EQ.AND P5, PT, R9, RZ, PT ;  /* 0x000000ff0900720c */ /* 0x000fc60003fa2270 */
[----:B------:R-:W-:Y:S01]  /*0470*/  @P3 IMAD.MOV.U32 R6, RZ, RZ, R10 ;  /* 0x000000ffff063224 */ /* 0x000fe200078e000a */
[C---:B------:R-:W-:Y:S01]  /*0480*/  ISETP.EQ.AND P3, PT, R9.reuse, -0x4, PT ;  /* 0xfffffffc0900780c */ /* 0x040fe20003f62270 */
[----:B------:R-:W-:Y:S01]  /*0490*/  @P4 IMAD.MOV.U32 R6, RZ, RZ, R11 ;  /* 0x000000ffff064224 */ /* 0x000fe200078e000b */
[----:B------:R-:W-:Y:S01]  /*04a0*/  @P4 MOV R7, R10 ;  /* 0x0000000a00074202 */ /* 0x000fe20000000f00 */
[--C-:B------:R-:W-:Y:S01]  /*04b0*/  @P2 IMAD.MOV.U32 R6, RZ, RZ, R12.reuse ;  /* 0x000000ffff062224 */ /* 0x100fe200078e000c */
[----:B------:R-:W-:Y:S01]  /*04c0*/  ISETP.EQ.AND P4, PT, R9, 0x4, PT ;  /* 0x000000040900780c */ /* 0x000fe20003f82270 */
[----:B------:R-:W-:Y:S02]  /*04d0*/  @P1 IMAD.MOV.U32 R6, RZ, RZ, R13 ;  /* 0x000000ffff061224 */ /* 0x000fe400078e000d */
[----:B------:R-:W-:Y:S01]  /*04e0*/  @P0 MOV R6, R14 ;  /* 0x0000000e00060202 */ /* 0x000fe20000000f00 */
[----:B------:R-:W-:Y:S02]  /*04f0*/  @P2 IMAD.MOV.U32 R7, RZ, RZ, R11 ;  /* 0x000000ffff072224 */ /* 0x000fe400078e000b */
[----:B------:R-:W-:-:S02]  /*0500*/  @P1 IMAD.MOV.U32 R7, RZ, RZ, R12 ;  /* 0x000000ffff071224 */ /* 0x000fc400078e000c */
[----:B------:R-:W-:Y:S02]  /*0510*/  @P0 IMAD.MOV.U32 R7, RZ, RZ, R13 ;  /* 0x000000ffff070224 */ /* 0x000fe400078e000d */
[--C-:B------:R-:W-:Y:S02]  /*0520*/  @P3 IMAD.MOV.U32 R6, RZ, RZ, R15.reuse ;  /* 0x000000ffff063224 */ /* 0x100fe400078e000f */
[----:B------:R-:W-:Y:S02]  /*0530*/  @P5 IMAD.MOV.U32 R6, RZ, RZ, R4 ;  /* 0x000000ffff065224 */ /* 0x000fe400078e0004 */
[----:B------:R-:W-:Y:S02]  /*0540*/  @P3 IMAD.MOV.U32 R7, RZ, RZ, R14 ;  /* 0x000000ffff073224 */ /* 0x000fe400078e000e */
[----:B------:R-:W-:Y:S02]  /*0550*/  @P5 IMAD.MOV.U32 R7, RZ, RZ, R15 ;  /* 0x000000ffff075224 */ /* 0x000fe400078e000f */
[----:B------:R-:W-:-:S02]  /*0560*/  @P4 IMAD.MOV.U32 R7, RZ, RZ, R4 ;  /* 0x000000ffff074224 */ /* 0x000fc400078e0004 */
[----:B------:R-:W-:Y:S01]  /*0570*/  IMAD.MOV.U32 R8, RZ, RZ, R6 ;  /* 0x000000ffff087224 */ /* 0x000fe200078e0006 */
[----:B------:R-:W-:Y:S06]  /*0580*/  @!P6 BRA `(.L_x_24) ;  /* 0x00000000002ce947 */ /* 0x000fec0003800000 */
[----:B------:R-:W-:Y:S01]  /*0590*/  @P2 MOV R6, R10 ;  /* 0x0000000a00062202 */ /* 0x000fe20000000f00 */
[----:B------:R-:W-:Y:S01]  /*05a0*/  @P1 IMAD.MOV.U32 R6, RZ, RZ, R11 ;  /* 0x000000ffff061224 */ /* 0x000fe200078e000b */
[----:B------:R-:W-:Y:S01]  /*05b0*/  LOP3.LUT R5, R5, 0x1f, RZ, 0xc0, !PT ;  /* 0x0000001f05057812 */ /* 0x000fe200078ec0ff */
[----:B------:R-:W-:Y:S01]  /*05c0*/  @P0 IMAD.MOV.U32 R6, RZ, RZ, R12 ;  /* 0x000000ffff060224 */ /* 0x000fe200078e000c */
[----:B------:R-:W-:Y:S01]  /*05d0*/  ISETP.EQ.AND P0, PT, R9, 0x8, PT ;  /* 0x000000080900780c */ /* 0x000fe20003f02270 */
[----:B------:R-:W-:Y:S01]  /*05e0*/  @P3 IMAD.MOV.U32 R6, RZ, RZ, R13 ;  /* 0x000000ffff063224 */ /* 0x000fe200078e000d */
[----:B------:R-:W-:Y:S01]  /*05f0*/  SHF.L.W.U32.HI R8, R7, R5, R8 ;  /* 0x0000000507087219 */ /* 0x000fe20000010e08 */
[----:B------:R-:W-:Y:S02]  /*0600*/  @P5 IMAD.MOV.U32 R6, RZ, RZ, R14 ;  /* 0x000000ffff065224 */ /* 0x000fe400078e000e */
[----:B------:R-:W-:-:S08]  /*0610*/  @P4 IMAD.MOV.U32 R6, RZ, RZ, R15 ;  /* 0x000000ffff064224 */ /* 0x000fd000078e000f */
[----:B------:R-:W-:-:S05]  /*0620*/  @P0 IMAD.MOV.U32 R6, RZ, RZ, R4 ;  /* 0x000000ffff060224 */ /* 0x000fca00078e0004 */
[----:B------:R-:W-:-:S07]  /*0630*/  SHF.L.W.U32.HI R7, R6, R5, R7 ;  /* 0x0000000506077219 */ /* 0x000fce0000010e07 */
.L_x_24:
[----:B------:R-:W-:Y:S05]  /*0640*/  BSYNC.RECONVERGENT B1 ;  /* 0x0000000000017941 */ /* 0x000fea0003800200 */
.L_x_23:
[C---:B------:R-:W-:Y:S01]  /*0650*/  SHF.L.W.U32.HI R9, R7.reuse, 0x2, R8 ;  /* 0x0000000207097819 */ /* 0x040fe20000010e08 */
[----:B------:R-:W-:Y:S01]  /*0660*/  UMOV UR4, 0x54442d19 ;  /* 0x54442d1900047882 */ /* 0x000fe20000000000 */
[----:B------:R-:W-:Y:S01]  /*0670*/  SHF.L.U32 R7, R7, 0x2, RZ ;  /* 0x0000000207077819 */ /* 0x000fe200000006ff */
[----:B------:R-:W-:Y:S01]  /*0680*/  UMOV UR5, 0x3bf921fb ;  /* 0x3bf921fb00057882 */ /* 0x000fe20000000000 */
[----:B------:R-:W-:Y:S02]  /*0690*/  SHF.R.S32.HI R4, RZ, 0x1f, R9 ;  /* 0x0000001fff047819 */ /* 0x000fe40000011409 */
[----:B------:R-:W-:Y:S02]  /*06a0*/  ISETP.GE.AND P0, PT, R0, RZ, PT ;  /* 0x000000ff0000720c */ /* 0x000fe40003f06270 */
[C---:B------:R-:W-:Y:S02]  /*06b0*/  LOP3.LUT R6, R4.reuse, R7, RZ, 0x3c, !PT ;  /* 0x0000000704067212 */ /* 0x040fe400078e3cff */
[----:B------:R-:W-:-:S02]  /*06c0*/  LOP3.LUT R7, R4, R9, RZ, 0x3c, !PT ;  /* 0x0000000904077212 */ /* 0x000fc400078e3cff */
[----:B------:R-:W-:Y:S02]  /*06d0*/  SHF.R.U32.HI R8, RZ, 0x1e, R8 ;  /* 0x0000001eff087819 */ /* 0x000fe40000011608 */
[----:B------:R-:W0:Y:S01]  /*06e0*/  I2F.F64.S64 R4, R6 ;  /* 0x0000000600047312 */ /* 0x000e220000301c00 */
[C---:B------:R-:W-:Y:S02]  /*06f0*/  LOP3.LUT R0, R9.reuse, R0, RZ, 0x3c, !PT ;  /* 0x0000000009007212 */ /* 0x040fe400078e3cff */
[----:B------:R-:W-:Y:S02]  /*0700*/  LEA.HI R8, R9, R8, RZ, 0x1 ;  /* 0x0000000809087211 */ /* 0x000fe400078f08ff */
[----:B------:R-:W-:-:S03]  /*0710*/  ISETP.GE.AND P1, PT, R0, RZ, PT ;  /* 0x000000ff0000720c */ /* 0x000fc60003f26270 */
[----:B------:R-:W-:-:S04]  /*0720*/  IMAD.MOV R0, RZ, RZ, -R8 ;  /* 0x000000ffff007224 */ /* 0x000fc800078e0a08 */
[----:B------:R-:W-:Y:S01]  /*0730*/  @!P0 IMAD.MOV.U32 R8, RZ, RZ, R0 ;  /* 0x000000ffff088224 */ /* 0x000fe200078e0000 */
[----:B0-----:R-:W-:-:S10]  /*0740*/  DMUL R4, R4, UR4 ;  /* 0x0000000404047c28 */ /* 0x001fd40008000000 */
[----:B------:R-:W0:Y:S02]  /*0750*/  F2F.F32.F64 R4, R4 ;  /* 0x0000000400047310 */ /* 0x000e240000301000 */
[----:B0-----:R-:W-:-:S07]  /*0760*/  FSEL R6, -R4, R4, !P1 ;  /* 0x0000000404067208 */ /* 0x001fce0004800100 */
.L_x_21:
[----:B------:R-:W-:Y:S05]  /*0770*/  BSYNC.RECONVERGENT B0 ;  /* 0x0000000000007941 */ /* 0x000fea0003800200 */
.L_x_20:
[----:B------:R-:W-:Y:S02]  /*0780*/  IMAD.MOV.U32 R0, RZ, RZ, 0x37cbac00 ;  /* 0x37cbac00ff007424 */ /* 0x000fe400078e00ff */
[----:B------:R-:W-:Y:S01]  /*0790*/  FMUL R5, R6, R6 ;  /* 0x0000000606057220 */ /* 0x000fe20000400000 */
[C---:B------:R-:W-:Y:S01]  /*07a0*/  LOP3.LUT R4, R8.reuse, 0x1, RZ, 0xc0, !PT ;  /* 0x0000000108047812 */ /* 0x040fe200078ec0ff */
[----:B------:R-:W-:Y:S01]  /*07b0*/  IMAD.MOV.U32 R10, RZ, RZ, 0x3d2aaabb ;  /* 0x3d2aaabbff0a7424 */ /* 0x000fe200078e00ff */
[----:B------:R-:W-:Y:S01]  /*07c0*/  LOP3.LUT P1, RZ, R8, 0x2, RZ, 0xc0, !PT ;  /* 0x0000000208ff7812 */ /* 0x000fe2000782c0ff */
[----:B------:R-:W-:Y:S01]  /*07d0*/  FFMA R0, R5, R0, -0.0013887860113754868507 ;  /* 0xbab607ed05007423 */ /* 0x000fe20000000000 */
[----:B------:R-:W-:Y:S01]  /*07e0*/  ISETP.NE.U32.AND P0, PT, R4, 0x1, PT ;  /* 0x000000010400780c */ /* 0x000fe20003f05070 */
[----:B------:R-:W-:-:S03]  /*07f0*/  IMAD.MOV.U32 R9, RZ, RZ, 0x3effffff ;  /* 0x3effffffff097424 */ /* 0x000fc600078e00ff */
[----:B------:R-:W-:Y:S02]  /*0800*/  FSEL R4, R0, -0.00019574658654164522886, !P0 ;  /* 0xb94d415300047808 */ /* 0x000fe40004000000 */
[----:B------:R-:W-:Y:S02]  /*0810*/  FSEL R10, R10, 0.0083327032625675201416, !P0 ;  /* 0x3c0885e40a0a7808 */ /* 0x000fe40004000000 */
[----:B------:R-:W-:Y:S02]  /*0820*/  FSEL R0, R6, 1, P0 ;  /* 0x3f80000006007808 */ /* 0x000fe40000000000 */
[----:B------:R-:W-:Y:S01]  /*0830*/  FSEL R9, -R9, -0.16666662693023681641, !P0 ;  /* 0xbe2aaaa809097808 */ /* 0x000fe20004000100 */
[C---:B------:R-:W-:Y:S02]  /*0840*/  FFMA R4, R5.reuse, R4, R10 ;  /* 0x0000000405047223 */ /* 0x040fe4000000000a */
[C---:B------:R-:W-:Y:S02]  /*0850*/  FFMA R7, R5.reuse, R0, RZ ;  /* 0x0000000005077223 */ /* 0x040fe400000000ff */
[----:B------:R-:W-:-:S04]  /*0860*/  FFMA R4, R5, R4, R9 ;  /* 0x0000000405047223 */ /* 0x000fc80000000009 */
[----:B------:R-:W-:-:S04]  /*0870*/  FFMA R7, R7, R4, R0 ;  /* 0x0000000407077223 */ /* 0x000fc80000000000 */
[----:B------:R-:W-:-:S05]  /*0880*/  @P1 FADD R7, RZ, -R7 ;  /* 0x80000007ff071221 */ /* 0x000fca0000000000 */
[----:B------:R-:W-:Y:S01]  /*0890*/  STG.E desc[UR6][R2.64], R7 ;  /* 0x0000000702007986 */ /* 0x000fe2000c101906 */
[----:B------:R-:W-:Y:S05]  /*08a0*/  EXIT ;  /* 0x000000000000794d */ /* 0x000fea0003800000 */
.L_x_25:
        /* <DEDUP_REMOVED lines=13> */
.L_x_78:


//--------------------- .text._Z11SinElementsIdEvPT_m --------------------------
	.section	.text._Z11SinElementsIdEvPT_m,"ax",@progbits
	.align	128
        .global         _Z11SinElementsIdEvPT_m
        .type           _Z11SinElementsIdEvPT_m,@function
        .size           _Z11SinElementsIdEvPT_m,(.L_x_59 - _Z11SinElementsIdEvPT_m)
        .other          _Z11SinElementsIdEvPT_m,@"STO_CUDA_ENTRY STV_DEFAULT"
_Z11SinElementsIdEvPT_m:
.text._Z11SinElementsIdEvPT_m:
[----:B------:R-:W0:Y:S01]  /*0000*/  LDC R1, c[0x0][0x37c] ;  /* 0x0000df00ff017b82 */ /* 0x000e220000000800 */
[----:B------:R-:W1:Y:S07]  /*0010*/  S2R R0, SR_TID.X ;  /* 0x0000000000007919 */ /* 0x000e6e0000002100 */
[----:B------:R-:W1:Y:S01]  /*0020*/  S2UR UR4, SR_CTAID.X ;  /* 0x00000000000479c3 */ /* 0x000e620000002500 */
[----:B------:R-:W2:Y:S01]  /*0030*/  LDCU.64 UR6, c[0x0][0x388] ;  /* 0x00007100ff0677ac */ /* 0x000ea20008000a00 */
[----:B0-----:R-:W-:-:S06]  /*0040*/  VIADD R1, R1, 0xffffffd8 ;  /* 0xffffffd801017836 */ /* 0x001fcc0000000000 */
[----:B------:R-:W1:Y:S02]  /*0050*/  LDC R3, c[0x0][0x360] ;  /* 0x0000d800ff037b82 */ /* 0x000e640000000800 */
[----:B-1----:R-:W-:-:S05]  /*0060*/  IMAD R0, R3, UR4, R0 ;  /* 0x0000000403007c24 */ /* 0x002fca000f8e0200 */
[----:B--2---:R-:W-:-:S04]  /*0070*/  ISETP.GE.U32.AND P0, PT, R0, UR6, PT ;  /* 0x0000000600007c0c */ /* 0x004fc8000bf06070 */
[----:B------:R-:W-:-:S13]  /*0080*/  ISETP.GE.U32.AND.EX P0, PT, RZ, UR7, PT, P0 ;  /* 0x00000007ff007c0c */ /* 0x000fda000bf06100 */
[----:B------:R-:W-:Y:S05]  /*0090*/  @P0 EXIT ;  /* 0x000000000000094d */ /* 0x000fea0003800000 */
[----:B------:R-:W0:Y:S01]  /*00a0*/  LDCU.64 UR6, c[0x0][0x380] ;  /* 0x00007000ff0677ac */ /* 0x000e220008000a00 */
[----:B------:R-:W1:Y:S01]  /*00b0*/  LDCU.64 UR4, c[0x0][0x358] ;  /* 0x00006b00ff0477ac */ /* 0x000e620008000a00 */
[----:B0-----:R-:W-:-:S04]  /*00c0*/  LEA R16, P0, R0, UR6, 0x3 ;  /* 0x0000000600107c11 */ /* 0x001fc8000f8018ff */
[----:B------:R-:W-:-:S05]  /*00d0*/  LEA.HI.X R17, R0, UR7, RZ, 0x3, P0 ;  /* 0x0000000700117c11 */ /* 0x000fca00080f1cff */
[----:B-1----:R-:W2:Y:S01]  /*00e0*/  LDG.E.64 R18, desc[UR4][R16.64] ;  /* 0x0000000410127981 */ /* 0x002ea2000c1e1b00 */
[----:B------:R-:W-:Y:S01]  /*00f0*/  BSSY.RECONVERGENT B0, `(.L_x_26) ;  /* 0x0000017000007945 */ /* 0x000fe20003800200 */
[----:B--2---:R-:W-:-:S14]  /*0100*/  DSETP.NEU.AND P0, PT, |R18|, +INF , PT ;  /* 0x7ff000001200742a */ /* 0x004fdc0003f0d200 */
[----:B------:R-:W-:Y:S01]  /*0110*/  @!P0 DMUL R2, RZ, R18 ;  /* 0x00000012ff028228 */ /* 0x000fe20000000000 */
[----:B------:R-:W-:Y:S01]  /*0120*/  @!P0 IMAD.MOV.U32 R0, RZ, RZ, RZ ;  /* 0x000000ffff008224 */ /* 0x000fe200078e00ff */
[----:B------:R-:W-:Y:S09]  /*0130*/  @!P0 BRA `(.L_x_27) ;  /* 0x0000000000488947 */ /* 0x000ff20003800000 */
[----:B------:R-:W-:Y:S01]  /*0140*/  UMOV UR6, 0x6dc9c883 ;  /* 0x6dc9c88300067882 */ /* 0x000fe20000000000 */
[----:B------:R-:W-:Y:S01]  /*0150*/  UMOV UR7, 0x3fe45f30 ;  /* 0x3fe45f3000077882 */ /* 0x000fe20000000000 */
[C---:B------:R-:W-:Y:S02]  /*0160*/  DSETP.GE.AND P0, PT, |R18|.reuse, 2.14748364800000000000e+09, PT ;  /* 0x41e000001200742a */ /* 0x040fe40003f06200 */
[----:B------:R-:W-:Y:S01]  /*0170*/  DMUL R4, R18, UR6 ;  /* 0x0000000612047c28 */ /* 0x000fe20008000000 */
[----:B------:R-:W-:Y:S01]  /*0180*/  UMOV UR6, 0x54442d18 ;  /* 0x54442d1800067882 */ /* 0x000fe20000000000 */
[----:B------:R-:W-:-:S04]  /*0190*/  UMOV UR7, 0x3ff921fb ;  /* 0x3ff921fb00077882 */ /* 0x000fc80000000000 */
[----:B------:R-:W0:Y:S08]  /*01a0*/  F2I.F64 R0, R4 ;  /* 0x0000000400007311 */ /* 0x000e300000301100 */
[----:B0-----:R-:W0:Y:S02]  /*01b0*/  I2F.F64 R2, R0 ;  /* 0x0000000000027312 */ /* 0x001e240000201c00 */
[----:B0-----:R-:W-:Y:S01]  /*01c0*/  DFMA R6, R2, -UR6, R18 ;  /* 0x8000000602067c2b */ /* 0x001fe20008000012 */
[----:B------:R-:W-:Y:S01]  /*01d0*/  UMOV UR6, 0x33145c00 ;  /* 0x33145c0000067882 */ /* 0x000fe20000000000 */
[----:B------:R-:W-:-:S06]  /*01e0*/  UMOV UR7, 0x3c91a626 ;  /* 0x3c91a62600077882 */ /* 0x000fcc0000000000 */
[----:B------:R-:W-:Y:S01]  /*01f0*/  DFMA R6, R2, -UR6, R6 ;  /* 0x8000000602067c2b */ /* 0x000fe20008000006 */
[----:B------:R-:W-:Y:S01]  /*0200*/  UMOV UR6, 0x252049c0 ;  /* 0x252049c000067882 */ /* 0x000fe20000000000 */
[----:B------:R-:W-:-:S06]  /*0210*/  UMOV UR7, 0x397b839a ;  /* 0x397b839a00077882 */ /* 0x000fcc0000000000 */
[----:B------:R-:W-:Y:S01]  /*0220*/  DFMA R2, R2, -UR6, R6 ;  /* 0x8000000602027c2b */ /* 0x000fe20008000006 */
[----:B------:R-:W-:Y:S10]  /*0230*/  @!P0 BRA `(.L_x_27) ;  /* 0x0000000000088947 */ /* 0x000ff40003800000 */
[----:B------:R-:W-:-:S07]  /*0240*/  MOV R10, 0x260 ;  /* 0x00000260000a7802 */ /* 0x000fce0000000f00 */
[----:B------:R-:W-:Y:S05]  /*0250*/  CALL.REL.NOINC `($_Z11SinElementsIdEvPT_m$__internal_trig_reduction_slowpathd) ;  /* 0x0000000000807944 */ /* 0x000fea0003c00000 */
.L_x_27:
[----:B------:R-:W-:Y:S05]  /*0260*/  BSYNC.RECONVERGENT B0 ;  /* 0x0000000000007941 */ /* 0x000fea0003800200 */
.L_x_26:
[----:B------:R-:W0:Y:S01]  /*0270*/  LDCU.64 UR6, c[0x4][0x10] ;  /* 0x01000200ff0677ac */ /* 0x000e220008000a00 */
[----:B------:R-:W-:-:S05]  /*0280*/  IMAD.SHL.U32 R4, R0, 0x40, RZ ;  /* 0x0000004000047824 */ /* 0x000fca00078e00ff */
[----:B------:R-:W-:-:S04]  /*0290*/  LOP3.LUT R4, R4, 0x40, RZ, 0xc0, !PT ;  /* 0x0000004004047812 */ /* 0x000fc800078ec0ff */
[----:B0-----:R-:W-:-:S05]  /*02a0*/  IADD3 R20, P0, PT, R4, UR6, RZ ;  /* 0x0000000604147c10 */ /* 0x001fca000ff1e0ff */
[----:B------:R-:W-:-:S05]  /*02b0*/  IMAD.X R21, RZ, RZ, UR7, P0 ;  /* 0x00000007ff157e24 */ /* 0x000fca00080e06ff */
[----:B------:R-:W2:Y:S04]  /*02c0*/  LDG.E.128.CONSTANT R12, desc[UR4][R20.64] ;  /* 0x00000004140c7981 */ /* 0x000ea8000c1e9d00 */
[----:B------:R-:W3:Y:S04]  /*02d0*/  LDG.E.128.CONSTANT R8, desc[UR4][R20.64+0x10] ;  /* 0x0000100414087981 */ /* 0x000ee8000c1e9d00 */
[----:B------:R-:W4:Y:S01]  /*02e0*/  LDG.E.128.CONSTANT R4, desc[UR4][R20.64+0x20] ;  /* 0x0000200414047981 */ /* 0x000f22000c1e9d00 */
[----:B------:R-:W-:Y:S01]  /*02f0*/  LOP3.LUT R18, R0, 0x1, RZ, 0xc0, !PT ;  /* 0x0000000100127812 */ /* 0x000fe200078ec0ff */
[----:B------:R-:W-:-:S02]  /*0300*/  IMAD.MOV.U32 R22, RZ, RZ, 0x20fd8164 ;  /* 0x20fd8164ff167424 */ /* 0x000fc400078e00ff */
[----:B------:R-:W-:Y:S01]  /*0310*/  IMAD.MOV.U32 R23, RZ, RZ, 0x3da8ff83 ;  /* 0x3da8ff83ff177424 */ /* 0x000fe200078e00ff */
[----:B------:R-:W-:Y:S01]  /*0320*/  ISETP.NE.U32.AND P0, PT, R18, 0x1, PT ;  /* 0x000000011200780c */ /* 0x000fe20003f05070 */
[----:B------:R-:W-:-:S03]  /*0330*/  DMUL R18, R2, R2 ;  /* 0x0000000202127228 */ /* 0x000fc60000000000 */
[----:B------:R-:W-:Y:S02]  /*0340*/  FSEL R22, R22, -8.06006814911005101289e+34, !P0 ;  /* 0xf9785eba16167808 */ /* 0x000fe40004000000 */
[----:B------:R-:W-:-:S06]  /*0350*/  FSEL R23, -R23, 0.11223486810922622681, !P0 ;  /* 0x3de5db6517177808 */ /* 0x000fcc0004000100 */
[----:B--2---:R-:W-:-:S08]  /*0360*/  DFMA R12, R18, R22, R12 ;  /* 0x00000016120c722b */ /* 0x004fd0000000000c */
[----:B------:R-:W-:-:S08]  /*0370*/  DFMA R12, R18, R12, R14 ;  /* 0x0000000c120c722b */ /* 0x000fd0000000000e */
[----:B---3--:R-:W-:-:S08]  /*0380*/  DFMA R8, R18, R12, R8 ;  /* 0x0000000c1208722b */ /* 0x008fd00000000008 */
[----:B------:R-:W-:-:S08]  /*0390*/  DFMA R8, R18, R8, R10 ;  /* 0x000000081208722b */ /* 0x000fd0000000000a */
[----:B----4-:R-:W-:-:S08]  /*03a0*/  DFMA R4, R18, R8, R4 ;  /* 0x000000081204722b */ /* 0x010fd00000000004 */
[----:B------:R-:W-:-:S08]  /*03b0*/  DFMA R4, R18, R4, R6 ;  /* 0x000000041204722b */ /* 0x000fd00000000006 */
[----:B------:R-:W-:Y:S02]  /*03c0*/  DFMA R2, R4, R2, R2 ;  /* 0x000000020402722b */ /* 0x000fe40000000002 */
[----:B------:R-:W-:-:S10]  /*03d0*/  DFMA R4, R18, R4, 1 ;  /* 0x3ff000001204742b */ /* 0x000fd40000000004 */
[----:B------:R-:W-:Y:S02]  /*03e0*/  FSEL R4, R4, R2, !P0 ;  /* 0x0000000204047208 */ /* 0x000fe40004000000 */
[----:B------:R-:W-:Y:S02]  /*03f0*/  FSEL R5, R5, R3, !P0 ;  /* 0x0000000305057208 */ /* 0x000fe40004000000 */
[----:B------:R-:W-:-:S04]  /*0400*/  LOP3.LUT P0, RZ, R0, 0x2, RZ, 0xc0, !PT ;  /* 0x0000000200ff7812 */ /* 0x000fc8000780c0ff */
[----:B------:R-:W-:-:S10]  /*0410*/  DADD R2, RZ, -R4 ;  /* 0x00000000ff027229 */ /* 0x000fd40000000804 */
[----:B------:R-:W-:Y:S02]  /*0420*/  FSEL R2, R4, R2, !P0 ;  /* 0x0000000204027208 */ /* 0x000fe40004000000 */
[----:B------:R-:W-:-:S05]  /*0430*/  FSEL R3, R5, R3, !P0 ;  /* 0x0000000305037208 */ /* 0x000fca0004000000 */
[----:B------:R-:W-:Y:S01]  /*0440*/  STG.E.64 desc[UR4][R16.64], R2 ;  /* 0x0000000210007986 */ /* 0x000fe2000c101b04 */
[----:B------:R-:W-:Y:S05]  /*0450*/  EXIT ;  /* 0x000000000000794d */ /* 0x000fea0003800000 */
        .type           $_Z11SinElementsIdEvPT_m$__internal_trig_reduction_slowpathd,@function
        .size           $_Z11SinElementsIdEvPT_m$__internal_trig_reduction_slowpathd,(.L_x_59 - $_Z11SinElementsIdEvPT_m$__internal_trig_reduction_slowpathd)
$_Z11SinElementsIdEvPT_m$__internal_trig_reduction_slowpathd:
[--C-:B------:R-:W-:Y:S01]  /*0460*/  SHF.R.U32.HI R6, RZ, 0x14, R19.reuse ;  /* 0x00000014ff067819 */ /* 0x100fe20000011613 */
[----:B------:R-:W-:Y:S02]  /*0470*/  IMAD.MOV.U32 R2, RZ, RZ, R18 ;  /* 0x000000ffff027224 */ /* 0x000fe400078e0012 */
[----:B------:R-:W-:Y:S01]  /*0480*/  IMAD.MOV.U32 R3, RZ, RZ, R19 ;  /* 0x000000ffff037224 */ /* 0x000fe200078e0013 */
[----:B------:R-:W-:Y:S01]  /*0490*/  LOP3.LUT R0, R6, 0x7ff, RZ, 0xc0, !PT ;  /* 0x000007ff06007812 */ /* 0x000fe200078ec0ff */
[----:B------:R-:W-:-:S03]  /*04a0*/  IMAD.MOV.U32 R4, RZ, RZ, RZ ;  /* 0x000000ffff047224 */ /* 0x000fc600078e00ff */
[----:B------:R-:W-:-:S13]  /*04b0*/  ISETP.NE.AND P0, PT, R0, 0x7ff, PT ;  /* 0x000007ff0000780c */ /* 0x000fda0003f05270 */
[----:B------:R-:W-:Y:S05]  /*04c0*/  @!P0 BRA `(.L_x_28) ;  /* 0x0000000800488947 */ /* 0x000fea0003800000 */
[----:B------:R-:W-:Y:S01]  /*04d0*/  VIADD R0, R0, 0xfffffc00 ;  /* 0xfffffc0000007836 */ /* 0x000fe20000000000 */
[----:B------:R-:W-:Y:S01]  /*04e0*/  BSSY.RECONVERGENT B1, `(.L_x_29) ;  /* 0x000002f000017945 */ /* 0x000fe20003800200 */
[----:B------:R-:W-:-:S03]  /*04f0*/  CS2R R20, SRZ ;  /* 0x0000000000147805 */ /* 0x000fc6000001ff00 */
[----:B------:R-:W-:Y:S02]  /*0500*/  SHF.R.U32.HI R5, RZ, 0x6, R0 ;  /* 0x00000006ff057819 */ /* 0x000fe40000011600 */
[----:B------:R-:W-:Y:S02]  /*0510*/  ISETP.GE.U32.AND P0, PT, R0, 0x80, PT ;  /* 0x000000800000780c */ /* 0x000fe40003f06070 */
[C---:B------:R-:W-:Y:S02]  /*0520*/  IADD3 R0, PT, PT, -R5.reuse, 0x13, RZ ;  /* 0x0000001305007810 */ /* 0x040fe40007ffe1ff */
[----:B------:R-:W-:Y:S02]  /*0530*/  IADD3 R13, PT, PT, -R5, 0xf, RZ ;  /* 0x0000000f050d7810 */ /* 0x000fe40007ffe1ff */
[----:B------:R-:W-:-:S04]  /*0540*/  SEL R0, R0, 0x12, P0 ;  /* 0x0000001200007807 */ /* 0x000fc80000000000 */
[----:B------:R-:W-:-:S13]  /*0550*/  ISETP.GE.AND P0, PT, R13, R0, PT ;  /* 0x000000000d00720c */ /* 0x000fda0003f06270 */
[----:B------:R-:W-:Y:S05]  /*0560*/  @P0 BRA `(.L_x_30) ;  /* 0x0000000000980947 */ /* 0x000fea0003800000 */
[----:B------:R-:W0:Y:S01]  /*0570*/  LDC.64 R8, c[0x0][0x358] ;  /* 0x0000d600ff087b82 */ /* 0x000e220000000a00 */
[C---:B------:R-:W-:Y:S01]  /*0580*/  SHF.L.U64.HI R11, R2.reuse, 0xb, R3 ;  /* 0x0000000b020b7819 */ /* 0x040fe20000010203 */
[----:B------:R-:W-:Y:S01]  /*0590*/  BSSY.RECONVERGENT B2, `(.L_x_31) ;  /* 0x0000022000027945 */ /* 0x000fe20003800200 */
[----:B------:R-:W-:Y:S01]  /*05a0*/  IMAD.SHL.U32 R7, R2, 0x800, RZ ;  /* 0x0000080002077824 */ /* 0x000fe200078e00ff */
[----:B------:R-:W-:Y:S01]  /*05b0*/  IADD3 R12, PT, PT, RZ, -R5, -R0 ;  /* 0x80000005ff0c7210 */ /* 0x000fe20007ffe800 */
[----:B------:R-:W-:Y:S01]  /*05c0*/  IMAD.MOV.U32 R4, RZ, RZ, RZ ;  /* 0x000000ffff047224 */ /* 0x000fe200078e00ff */
[----:B------:R-:W-:Y:S02]  /*05d0*/  CS2R R20, SRZ ;  /* 0x0000000000147805 */ /* 0x000fe4000001ff00 */
[----:B------:R-:W-:-:S07]  /*05e0*/  LOP3.LUT R11, R11, 0x80000000, RZ, 0xfc, !PT ;  /* 0x800000000b0b7812 */ /* 0x000fce00078efcff */
.L_x_32:
[----:B------:R-:W1:Y:S01]  /*05f0*/  LDC.64 R2, c[0x4][0x8] ;  /* 0x01000200ff027b82 */ /* 0x000e620000000a00 */
[----:B0-----:R-:W-:Y:S02]  /*0600*/  R2UR UR6, R8 ;  /* 0x00000000080672ca */ /* 0x001fe400000e0000 */
[----:B------:R-:W-:Y:S01]  /*0610*/  R2UR UR7, R9 ;  /* 0x00000000090772ca */ /* 0x000fe200000e0000 */
[----:B-1----:R-:W-:-:S12]  /*0620*/  IMAD.WIDE R2, R13, 0x8, R2 ;  /* 0x000000080d027825 */ /* 0x002fd800078e0202 */
[----:B------:R-:W2:Y:S01]  /*0630*/  LDG.E.64.CONSTANT R2, desc[UR6][R2.64] ;  /* 0x0000000602027981 */ /* 0x000ea2000c1e9b00 */
[----:B------:R-:W-:Y:S02]  /*0640*/  VIADD R12, R12, 0x1 ;  /* 0x000000010c0c7836 */ /* 0x000fe40000000000 */
[----:B------:R-:W-:Y:S02]  /*0650*/  VIADD R13, R13, 0x1 ;  /* 0x000000010d0d7836 */ /* 0x000fe40000000000 */
[----:B--2---:R-:W-:-:S04]  /*0660*/  IMAD.WIDE.U32 R20, P2, R2, R7, R20 ;  /* 0x0000000702147225 */ /* 0x004fc80007840014 */
[----:B------:R-:W-:Y:S02]  /*0670*/  IMAD R15, R2, R11, RZ ;  /* 0x0000000b020f7224 */ /* 0x000fe400078e02ff */
[CC--:B------:R-:W-:Y:S02]  /*0680*/  IMAD R14, R3.reuse, R7.reuse, RZ ;  /* 0x00000007030e7224 */ /* 0x0c0fe400078e02ff */
[----:B------:R-:W-:Y:S01]  /*0690*/  IMAD.HI.U32 R23, R3, R7, RZ ;  /* 0x0000000703177227 */ /* 0x000fe200078e00ff */
[----:B------:R-:W-:-:S03]  /*06a0*/  IADD3 R21, P0, PT, R15, R21, RZ ;  /* 0x000000150f157210 */ /* 0x000fc60007f1e0ff */
[----:B------:R-:W-:Y:S01]  /*06b0*/  IMAD R15, R4, 0x8, R1 ;  /* 0x00000008040f7824 */ /* 0x000fe200078e0201 */
[----:B------:R-:W-:Y:S01]  /*06c0*/  IADD3 R21, P1, PT, R14, R21, RZ ;  /* 0x000000150e157210 */ /* 0x000fe20007f3e0ff */
[----:B------:R-:W-:-:S04]  /*06d0*/  IMAD.HI.U32 R14, R2, R11, RZ ;  /* 0x0000000b020e7227 */ /* 0x000fc800078e00ff */
[----:B------:R-:W-:Y:S01]  /*06e0*/  IMAD.X R2, RZ, RZ, R14, P2 ;  /* 0x000000ffff027224 */ /* 0x000fe200010e060e */
[----:B------:R0:W-:Y:S01]  /*06f0*/  STL.64 [R15], R20 ;  /* 0x000000140f007387 */ /* 0x0001e20000100a00 */
[----:B------:R-:W-:-:S03]  /*0700*/  IMAD.HI.U32 R14, R3, R11, RZ ;  /* 0x0000000b030e7227 */ /* 0x000fc600078e00ff */
[----:B------:R-:W-:Y:S01]  /*0710*/  IADD3.X R2, P0, PT, R23, R2, RZ, P0, !PT ;  /* 0x0000000217027210 */ /* 0x000fe2000071e4ff */
[----:B------:R-:W-:Y:S02]  /*0720*/  IMAD R3, R3, R11, RZ ;  /* 0x0000000b03037224 */ /* 0x000fe400078e02ff */
[----:B------:R-:W-:-:S03]  /*0730*/  VIADD R4, R4, 0x1 ;  /* 0x0000000104047836 */ /* 0x000fc60000000000 */
[----:B------:R-:W-:Y:S01]  /*0740*/  IADD3.X R3, P1, PT, R3, R2, RZ, P1, !PT ;  /* 0x0000000203037210 */ /* 0x000fe20000f3e4ff */
[----:B------:R-:W-:Y:S01]  /*0750*/  IMAD.X R2, RZ, RZ, R14, P0 ;  /* 0x000000ffff027224 */ /* 0x000fe200000e060e */
[----:B------:R-:W-:-:S03]  /*0760*/  ISETP.NE.AND P0, PT, R12, -0xf, PT ;  /* 0xfffffff10c00780c */ /* 0x000fc60003f05270 */
[----:B------:R-:W-:Y:S02]  /*0770*/  IMAD.X R2, RZ, RZ, R2, P1 ;  /* 0x000000ffff027224 */ /* 0x000fe400008e0602 */
[----:B0-----:R-:W-:Y:S02]  /*0780*/  IMAD.MOV.U32 R20, RZ, RZ, R3 ;  /* 0x000000ffff147224 */ /* 0x001fe400078e0003 */
[----:B------:R-:W-:-:S06]  /*0790*/  IMAD.MOV.U32 R21, RZ, RZ, R2 ;  /* 0x000000ffff157224 */ /* 0x000fcc00078e0002 */
[----:B------:R-:W-:Y:S05]  /*07a0*/  @P0 BRA `(.L_x_32) ;  /* 0xfffffffc00900947 */ /* 0x000fea000383ffff */
[----:B------:R-:W-:Y:S05]  /*07b0*/  BSYNC.RECONVERGENT B2 ;  /* 0x0000000000027941 */ /* 0x000fea0003800200 */
.L_x_31:
[----:B------:R-:W-:-:S07]  /*07c0*/  IMAD.MOV.U32 R13, RZ, RZ, R0 ;  /* 0x000000ffff0d7224 */ /* 0x000fce00078e0000 */
.L_x_30:
[----:B------:R-:W-:Y:S05]  /*07d0*/  BSYNC.RECONVERGENT B1 ;  /* 0x0000000000017941 */ /* 0x000fea0003800200 */
.L_x_29:
[----:B------:R-:W-:Y:S01]  /*07e0*/  LOP3.LUT P0, R23, R6, 0x3f, RZ, 0xc0, !PT ;  /* 0x0000003f06177812 */ /* 0x000fe2000780c0ff */
[----:B------:R-:W-:-:S04]  /*07f0*/  IMAD.IADD R0, R5, 0x1, R13 ;  /* 0x0000000105007824 */ /* 0x000fc800078e020d */
[----:B------:R-:W-:-:S05]  /*0800*/  IMAD.U32 R25, R0, 0x8, R1 ;  /* 0x0000000800197824 */ /* 0x000fca00078e0001 */
[----:B------:R0:W-:Y:S04]  /*0810*/  STL.64 [R25+-0x78], R20 ;  /* 0xffff881419007387 */ /* 0x0001e80000100a00 */
[----:B------:R-:W2:Y:S04]  /*0820*/  @P0 LDL.64 R8, [R1+0x8] ;  /* 0x0000080001080983 */ /* 0x000ea80000100a00 */
[----:B------:R-:W3:Y:S04]  /*0830*/  LDL.64 R2, [R1+0x10] ;  /* 0x0000100001027983 */ /* 0x000ee80000100a00 */
[----:B------:R-:W4:Y:S01]  /*0840*/  LDL.64 R4, [R1+0x18] ;  /* 0x0000180001047983 */ /* 0x000f220000100a00 */
[----:B------:R-:W-:Y:S01]  /*0850*/  @P0 LOP3.LUT R0, R6, 0x3f, RZ, 0xc, !PT ;  /* 0x0000003f06000812 */ /* 0x000fe200078e0cff */
[----:B------:R-:W-:Y:S01]  /*0860*/  BSSY.RECONVERGENT B1, `(.L_x_33) ;  /* 0x0000034000017945 */ /* 0x000fe20003800200 */
[----:B--2---:R-:W-:-:S02]  /*0870*/  @P0 SHF.R.U64 R7, R8, 0x1, R9 ;  /* 0x0000000108070819 */ /* 0x004fc40000001209 */
[----:B------:R-:W-:Y:S02]  /*0880*/  @P0 SHF.R.U32.HI R9, RZ, 0x1, R9 ;  /* 0x00000001ff090819 */ /* 0x000fe40000011609 */
[CC--:B---3--:R-:W-:Y:S02]  /*0890*/  @P0 SHF.L.U32 R11, R2.reuse, R23.reuse, RZ ;  /* 0x00000017020b0219 */ /* 0x0c8fe400000006ff */
[----:B------:R-:W-:Y:S02]  /*08a0*/  @P0 SHF.R.U64 R6, R7, R0, R9 ;  /* 0x0000000007060219 */ /* 0x000fe40000001209 */
[--C-:B------:R-:W-:Y:S02]  /*08b0*/  @P0 SHF.R.U32.HI R15, RZ, 0x1, R3.reuse ;  /* 0x00000001ff0f0819 */ /* 0x100fe40000011603 */
[C-C-:B------:R-:W-:Y:S02]  /*08c0*/  @P0 SHF.R.U64 R13, R2.reuse, 0x1, R3.reuse ;  /* 0x00000001020d0819 */ /* 0x140fe40000001203 */
[----:B------:R-:W-:-:S02]  /*08d0*/  @P0 SHF.L.U64.HI R8, R2, R23, R3 ;  /* 0x0000001702080219 */ /* 0x000fc40000010203 */
[----:B------:R-:W-:Y:S02]  /*08e0*/  @P0 SHF.R.U32.HI R7, RZ, R0, R9 ;  /* 0x00000000ff070219 */ /* 0x000fe40000011609 */
[----:B------:R-:W-:Y:S02]  /*08f0*/  @P0 LOP3.LUT R2, R11, R6, RZ, 0xfc, !PT ;  /* 0x000000060b020212 */ /* 0x000fe400078efcff */
[----:B----4-:R-:W-:Y:S02]  /*0900*/  @P0 SHF.L.U32 R9, R4, R23, RZ ;  /* 0x0000001704090219 */ /* 0x010fe400000006ff */
[----:B------:R-:W-:Y:S02]  /*0910*/  @P0 SHF.R.U64 R12, R13, R0, R15 ;  /* 0x000000000d0c0219 */ /* 0x000fe4000000120f */
[----:B------:R-:W-:Y:S01]  /*0920*/  @P0 LOP3.LUT R3, R8, R7, RZ, 0xfc, !PT ;  /* 0x0000000708030212 */ /* 0x000fe200078efcff */
[----:B------:R-:W-:Y:S01]  /*0930*/  IMAD.SHL.U32 R8, R2, 0x4, RZ ;  /* 0x0000000402087824 */ /* 0x000fe200078e00ff */
[----:B------:R-:W-:-:S02]  /*0940*/  @P0 SHF.L.U64.HI R23, R4, R23, R5 ;  /* 0x0000001704170219 */ /* 0x000fc40000010205 */
[----:B------:R-:W-:Y:S02]  /*0950*/  @P0 LOP3.LUT R4, R9, R12, RZ, 0xfc, !PT ;  /* 0x0000000c09040212 */ /* 0x000fe400078efcff */
[----:B------:R-:W-:Y:S02]  /*0960*/  @P0 SHF.R.U32.HI R0, RZ, R0, R15 ;  /* 0x00000000ff000219 */ /* 0x000fe4000001160f */
[----:B------:R-:W-:Y:S02]  /*0970*/  SHF.L.U64.HI R9, R2, 0x2, R3 ;  /* 0x0000000202097819 */ /* 0x000fe40000010203 */
[----:B------:R-:W-:Y:S02]  /*0980*/  @P0 LOP3.LUT R5, R23, R0, RZ, 0xfc, !PT ;  /* 0x0000000017050212 */ /* 0x000fe400078efcff */
[----:B------:R-:W-:Y:S02]  /*0990*/  SHF.L.W.U32.HI R3, R3, 0x2, R4 ;  /* 0x0000000203037819 */ /* 0x000fe40000010e04 */
[----:B------:R-:W-:-:S02]  /*09a0*/  IADD3 RZ, P0, PT, RZ, -R8, RZ ;  /* 0x80000008ffff7210 */ /* 0x000fc40007f1e0ff */
[----:B------:R-:W-:Y:S02]  /*09b0*/  LOP3.LUT R0, RZ, R9, RZ, 0x33, !PT ;  /* 0x00000009ff007212 */ /* 0x000fe400078e33ff */
[----:B------:R-:W-:Y:S02]  /*09c0*/  SHF.L.W.U32.HI R4, R4, 0x2, R5 ;  /* 0x0000000204047819 */ /* 0x000fe40000010e05 */
[----:B------:R-:W-:Y:S02]  /*09d0*/  LOP3.LUT R2, RZ, R3, RZ, 0x33, !PT ;  /* 0x00000003ff027212 */ /* 0x000fe400078e33ff */
[----:B------:R-:W-:Y:S02]  /*09e0*/  IADD3.X R6, P0, PT, RZ, R0, RZ, P0, !PT ;  /* 0x00000000ff067210 */ /* 0x000fe4000071e4ff */
[----:B------:R-:W-:Y:S02]  /*09f0*/  LOP3.LUT R7, RZ, R4, RZ, 0x33, !PT ;  /* 0x00000004ff077212 */ /* 0x000fe400078e33ff */
[----:B------:R-:W-:-:S02]  /*0a00*/  IADD3.X R0, P1, PT, RZ, R2, RZ, P0, !PT ;  /* 0x00000002ff007210 */ /* 0x000fc4000073e4ff */
[----:B------:R-:W-:-:S03]  /*0a10*/  ISETP.GT.U32.AND P2, PT, R3, -0x1, PT ;  /* 0xffffffff0300780c */ /* 0x000fc60003f44070 */
[----:B------:R-:W-:Y:S01]  /*0a20*/  IMAD.X R7, RZ, RZ, R7, P1 ;  /* 0x000000ffff077224 */ /* 0x000fe200008e0607 */
[----:B------:R-:W-:-:S04]  /*0a30*/  ISETP.GT.AND.EX P0, PT, R4, -0x1, PT, P2 ;  /* 0xffffffff0400780c */ /* 0x000fc80003f04320 */
[----:B------:R-:W-:Y:S02]  /*0a40*/  SEL R2, R4, R7, P0 ;  /* 0x0000000704027207 */ /* 0x000fe40000000000 */
[----:B------:R-:W-:Y:S02]  /*0a50*/  SEL R13, R3, R0, P0 ;  /* 0x00000000030d7207 */ /* 0x000fe40000000000 */
[----:B------:R-:W-:Y:S02]  /*0a60*/  ISETP.NE.U32.AND P1, PT, R2, RZ, PT ;  /* 0x000000ff0200720c */ /* 0x000fe40003f25070 */
[----:B------:R-:W-:Y:S02]  /*0a70*/  SEL R9, R9, R6, P0 ;  /* 0x0000000609097207 */ /* 0x000fe40000000000 */
[----:B------:R-:W-:Y:S01]  /*0a80*/  SEL R3, R13, R2, !P1 ;  /* 0x000000020d037207 */ /* 0x000fe20004800000 */
[----:B------:R-:W-:-:S05]  /*0a90*/  @!P0 IMAD.MOV R8, RZ, RZ, -R8 ;  /* 0x000000ffff088224 */ /* 0x000fca00078e0a08 */
[----:B------:R-:W1:Y:S02]  /*0aa0*/  FLO.U32 R3, R3 ;  /* 0x0000000300037300 */ /* 0x000e6400000e0000 */
[C---:B-1----:R-:W-:Y:S02]  /*0ab0*/  IADD3 R7, PT, PT, -R3.reuse, 0x1f, RZ ;  /* 0x0000001f03077810 */ /* 0x042fe40007ffe1ff */
[----:B------:R-:W-:-:S03]  /*0ac0*/  IADD3 R0, PT, PT, -R3, 0x3f, RZ ;  /* 0x0000003f03007810 */ /* 0x000fc60007ffe1ff */
[----:B------:R-:W-:-:S05]  /*0ad0*/  @P1 IMAD.MOV R0, RZ, RZ, R7 ;  /* 0x000000ffff001224 */ /* 0x000fca00078e0207 */
[----:B------:R-:W-:-:S13]  /*0ae0*/  ISETP.NE.AND P1, PT, R0, RZ, PT ;  /* 0x000000ff0000720c */ /* 0x000fda0003f25270 */
[----:B0-----:R-:W-:Y:S05]  /*0af0*/  @!P1 BRA `(.L_x_34) ;  /* 0x0000000000289947 */ /* 0x001fea0003800000 */
[--C-:B------:R-:W-:Y:S02]  /*0b00*/  SHF.R.U64 R7, R8, 0x1, R9.reuse ;  /* 0x0000000108077819 */ /* 0x100fe40000001209 */
[C---:B------:R-:W-:Y:S02]  /*0b10*/  LOP3.LUT R3, R0.reuse, 0x3f, RZ, 0xc0, !PT ;  /* 0x0000003f00037812 */ /* 0x040fe400078ec0ff */
[----:B------:R-:W-:Y:S02]  /*0b20*/  SHF.R.U32.HI R9, RZ, 0x1, R9 ;  /* 0x00000001ff097819 */ /* 0x000fe40000011609 */
[----:B------:R-:W-:Y:S02]  /*0b30*/  LOP3.LUT R6, R0, 0x3f, RZ, 0xc, !PT ;  /* 0x0000003f00067812 */ /* 0x000fe400078e0cff */
[CC--:B------:R-:W-:Y:S02]  /*0b40*/  SHF.L.U64.HI R11, R13.reuse, R3.reuse, R2 ;  /* 0x000000030d0b7219 */ /* 0x0c0fe40000010202 */
[----:B------:R-:W-:-:S02]  /*0b50*/  SHF.L.U32 R3, R13, R3, RZ ;  /* 0x000000030d037219 */ /* 0x000fc400000006ff */
[-CC-:B------:R-:W-:Y:S02]  /*0b60*/  SHF.R.U64 R2, R7, R6.reuse, R9.reuse ;  /* 0x0000000607027219 */ /* 0x180fe40000001209 */
[----:B------:R-:W-:Y:S02]  /*0b70*/  SHF.R.U32.HI R6, RZ, R6, R9 ;  /* 0x00000006ff067219 */ /* 0x000fe40000011609 */
[----:B------:R-:W-:Y:S02]  /*0b80*/  LOP3.LUT R13, R3, R2, RZ, 0xfc, !PT ;  /* 0x00000002030d7212 */ /* 0x000fe400078efcff */
[----:B------:R-:W-:-:S07]  /*0b90*/  LOP3.LUT R2, R11, R6, RZ, 0xfc, !PT ;  /* 0x000000060b027212 */ /* 0x000fce00078efcff */
.L_x_34:
[----:B------:R-:W-:Y:S05]  /*0ba0*/  BSYNC.RECONVERGENT B1 ;  /* 0x0000000000017941 */ /* 0x000fea0003800200 */
.L_x_33:
[----:B------:R-:W-:Y:S01]  /*0bb0*/  IMAD.WIDE.U32 R8, R13, 0x2168c235, RZ ;  /* 0x2168c2350d087825 */ /* 0x000fe200078e00ff */
[----:B------:R-:W-:-:S03]  /*0bc0*/  SHF.R.U32.HI R5, RZ, 0x1e, R5 ;  /* 0x0000001eff057819 */ /* 0x000fc60000011605 */
[----:B------:R-:W-:Y:S01]  /*0bd0*/  IMAD.MOV.U32 R6, RZ, RZ, R9 ;  /* 0x000000ffff067224 */ /* 0x000fe200078e0009 */
[----:B------:R-:W-:Y:S01]  /*0be0*/  IADD3 RZ, P1, PT, R8, R8, RZ ;  /* 0x0000000808ff7210 */ /* 0x000fe20007f3e0ff */
[----:B------:R-:W-:Y:S01]  /*0bf0*/  IMAD.MOV.U32 R7, RZ, RZ, RZ ;  /* 0x000000ffff077224 */ /* 0x000fe200078e00ff */
[----:B------:R-:W-:Y:S01]  /*0c00*/  LEA.HI R4, R4, R5, RZ, 0x1 ;  /* 0x0000000504047211 */ /* 0x000fe200078f08ff */
[----:B------:R-:W-:-:S04]  /*0c10*/  IMAD.HI.U32 R3, R2, -0x36f0255e, RZ ;  /* 0xc90fdaa202037827 */ /* 0x000fc800078e00ff */
[----:B------:R-:W-:-:S04]  /*0c20*/  IMAD.WIDE.U32 R6, R13, -0x36f0255e, R6 ;  /* 0xc90fdaa20d067825 */ /* 0x000fc800078e0006 */
[C---:B------:R-:W-:Y:S02]  /*0c30*/  IMAD R9, R2.reuse, -0x36f0255e, RZ ;  /* 0xc90fdaa202097824 */ /* 0x040fe400078e02ff */
[----:B------:R-:W-:-:S04]  /*0c40*/  IMAD.WIDE.U32 R6, P2, R2, 0x2168c235, R6 ;  /* 0x2168c23502067825 */ /* 0x000fc80007840006 */
[----:B------:R-:W-:Y:S01]  /*0c50*/  IMAD.X R2, RZ, RZ, R3, P2 ;  /* 0x000000ffff027224 */ /* 0x000fe200010e0603 */
[----:B------:R-:W-:Y:S02]  /*0c60*/  IADD3 R3, P2, PT, R9, R7, RZ ;  /* 0x0000000709037210 */ /* 0x000fe40007f5e0ff */
[----:B------:R-:W-:Y:S02]  /*0c70*/  IADD3.X RZ, P1, PT, R6, R6, RZ, P1, !PT ;  /* 0x0000000606ff7210 */ /* 0x000fe40000f3e4ff */
[C---:B------:R-:W-:Y:S01]  /*0c80*/  ISETP.GT.U32.AND P3, PT, R3.reuse, RZ, PT ;  /* 0x000000ff0300720c */ /* 0x040fe20003f64070 */
[----:B------:R-:W-:Y:S01]  /*0c90*/  IMAD.X R2, RZ, RZ, R2, P2 ;  /* 0x000000ffff027224 */ /* 0x000fe200010e0602 */
[----:B------:R-:W-:-:S04]  /*0ca0*/  IADD3.X R6, P2, PT, R3, R3, RZ, P1, !PT ;  /* 0x0000000303067210 */ /* 0x000fc80000f5e4ff */
[C---:B------:R-:W-:Y:S01]  /*0cb0*/  ISETP.GT.AND.EX P1, PT, R2.reuse, RZ, PT, P3 ;  /* 0x000000ff0200720c */ /* 0x040fe20003f24330 */
[----:B------:R-:W-:-:S03]  /*0cc0*/  IMAD.X R7, R2, 0x1, R2, P2 ;  /* 0x0000000102077824 */ /* 0x000fc600010e0602 */
[----:B------:R-:W-:Y:S02]  /*0cd0*/  SEL R6, R6, R3, P1 ;  /* 0x0000000306067207 */ /* 0x000fe40000800000 */
[----:B------:R-:W-:Y:S02]  /*0ce0*/  SEL R3, R7, R2, P1 ;  /* 0x0000000207037207 */ /* 0x000fe40000800000 */
[----:B------:R-:W-:Y:S02]  /*0cf0*/  IADD3 R2, P2, PT, R6, 0x1, RZ ;  /* 0x0000000106027810 */ /* 0x000fe40007f5e0ff */
[----:B------:R-:W-:Y:S02]  /*0d00*/  SEL R7, RZ, 0xffffffff, !P1 ;  /* 0xffffffffff077807 */ /* 0x000fe40004800000 */
[----:B------:R-:W-:Y:S01]  /*0d10*/  LOP3.LUT P1, R19, R19, 0x80000000, RZ, 0xc0, !PT ;  /* 0x8000000013137812 */ /* 0x000fe2000782c0ff */
[----:B------:R-:W-:Y:S02]  /*0d20*/  IMAD.X R3, RZ, RZ, R3, P2 ;  /* 0x000000ffff037224 */ /* 0x000fe400010e0603 */
[----:B------:R-:W-:Y:S01]  /*0d30*/  IMAD.IADD R0, R7, 0x1, -R0 ;  /* 0x0000000107007824 */ /* 0x000fe200078e0a00 */
[----:B------:R-:W-:-:S02]  /*0d40*/  @!P0 LOP3.LUT R19, R19, 0x80000000, RZ, 0x3c, !PT ;  /* 0x8000000013138812 */ /* 0x000fc400078e3cff */
[----:B------:R-:W-:Y:S01]  /*0d50*/  SHF.R.U64 R2, R2, 0xa, R3 ;  /* 0x0000000a02027819 */ /* 0x000fe20000001203 */
[----:B------:R-:W-:-:S03]  /*0d60*/  IMAD.SHL.U32 R0, R0, 0x100000, RZ ;  /* 0x0010000000007824 */ /* 0x000fc600078e00ff */
[----:B------:R-:W-:-:S03]  /*0d70*/  IADD3 R2, P2, PT, R2, 0x1, RZ ;  /* 0x0000000102027810 */ /* 0x000fc60007f5e0ff */
[----:B------:R-:W-:Y:S01]  /*0d80*/  @P1 IMAD.MOV R4, RZ, RZ, -R4 ;  /* 0x000000ffff041224 */ /* 0x000fe200078e0a04 */
[----:B------:R-:W-:-:S04]  /*0d90*/  LEA.HI.X R3, R3, RZ, RZ, 0x16, P2 ;  /* 0x000000ff03037211 */ /* 0x000fc800010fb4ff */
[--C-:B------:R-:W-:Y:S02]  /*0da0*/  SHF.R.U64 R2, R2, 0x1, R3.reuse ;  /* 0x0000000102027819 */ /* 0x100fe40000001203 */
[----:B------:R-:W-:Y:S02]  /*0db0*/  SHF.R.U32.HI R3, RZ, 0x1, R3 ;  /* 0x00000001ff037819 */ /* 0x000fe40000011603 */
[----:B------:R-:W-:-:S04]  /*0dc0*/  IADD3 R2, P2, P3, RZ, RZ, R2 ;  /* 0x000000ffff027210 */ /* 0x000fc80007b5e002 */
[----:B------:R-:W-:-:S04]  /*0dd0*/  IADD3.X R0, PT, PT, R0, 0x3fe00000, R3, P2, P3 ;  /* 0x3fe0000000007810 */ /* 0x000fc800017e6403 */
[----:B------:R-:W-:-:S07]  /*0de0*/  LOP3.LUT R3, R0, R19, RZ, 0xfc, !PT ;  /* 0x0000001300037212 */ /* 0x000fce00078efcff */
.L_x_28:
[----:B------:R-:W-:Y:S02]  /*0df0*/  IMAD.MOV.U32 R11, RZ, RZ, 0x0 ;  /* 0x00000000ff0b7424 */ /* 0x000fe400078e00ff */
[----:B------:R-:W-:Y:S02]  /*0e00*/  IMAD.MOV.U32 R0, RZ, RZ, R4 ;  /* 0x000000ffff007224 */ /* 0x000fe400078e0004 */
[----:B------:R-:W-:Y:S05]  /*0e10*/  RET.REL.NODEC R10 `(_Z11SinElementsIdEvPT_m) ;  /* 0xfffffff00a787950 */ /* 0x000fea0003c3ffff */
.L_x_35:
        /* <DEDUP_REMOVED lines=14> */
.L_x_59:


//--------------------- .text._Z14InvertElementsIfEvPT_m --------------------------
	.section	.text._Z14InvertElementsIfEvPT_m,"ax",@progbits
	.align	128
        .global         _Z14InvertElementsIfEvPT_m
        .type           _Z14InvertElementsIfEvPT_m,@function
        .size           _Z14InvertElementsIfEvPT_m,(.L_x_60 - _Z14InvertElementsIfEvPT_m)
        .other          _Z14InvertElementsIfEvPT_m,@"STO_CUDA_ENTRY STV_DEFAULT"
_Z14InvertElementsIfEvPT_m:
.text._Z14InvertElementsIfEvPT_m:
        /* <DEDUP_REMOVED lines=13> */
[----:B-1----:R-:W2:Y:S02]  /*00d0*/  LDG.E R0, desc[UR4][R4.64] ;  /* 0x0000000404007981 */ /* 0x002ea4000c1e1900 */
[----:B--2---:R-:W-:-:S13]  /*00e0*/  FSETP.GT.AND P0, PT, R0, RZ, PT ;  /* 0x000000ff0000720b */ /* 0x004fda0003f04000 */
[----:B------:R-:W-:Y:S05]  /*00f0*/  @!P0 EXIT ;  /* 0x000000000000894d */ /* 0x000fea0003800000 */
[----:B------:R-:W-:Y:S01]  /*0100*/  VIADD R2, R0, 0x1800000 ;  /* 0x0180000000027836 */ /* 0x000fe20000000000 */
[----:B------:R-:W-:Y:S04]  /*0110*/  BSSY.RECONVERGENT B0, `(.L_x_36) ;  /* 0x000000b000007945 */ /* 0x000fe80003800200 */
[----:B------:R-:W-:-:S04]  /*0120*/  LOP3.LUT R2, R2, 0x7f800000, RZ, 0xc0, !PT ;  /* 0x7f80000002027812 */ /* 0x000fc800078ec0ff */
[----:B------:R-:W-:-:S13]  /*0130*/  ISETP.GT.U32.AND P0, PT, R2, 0x1ffffff, PT ;  /* 0x01ffffff0200780c */ /* 0x000fda0003f04070 */
[----:B------:R-:W-:Y:S05]  /*0140*/  @P0 BRA `(.L_x_37) ;  /* 0x00000000000c0947 */ /* 0x000fea0003800000 */
[----:B------:R-:W-:-:S07]  /*0150*/  MOV R6, 0x170 ;  /* 0x0000017000067802 */ /* 0x000fce0000000f00 */
[----:B------:R-:W-:Y:S05]  /*0160*/  CALL.REL.NOINC `($__internal_0_$__cuda_sm20_rcp_rn_f32_slowpath) ;  /* 0x0000000000207944 */ /* 0x000fea0003c00000 */
[----:B------:R-:W-:Y:S05]  /*0170*/  BRA `(.L_x_38) ;  /* 0x0000000000107947 */ /* 0x000fea0003800000 */
.L_x_37:
[----:B------:R-:W0:Y:S02]  /*0180*/  MUFU.RCP R3, R0 ;  /* 0x0000000000037308 */ /* 0x000e240000001000 */
[----:B0-----:R-:W-:-:S04]  /*0190*/  FFMA R2, R0, R3, -1 ;  /* 0xbf80000000027423 */ /* 0x001fc80000000003 */
[----:B------:R-:W-:-:S04]  /*01a0*/  FADD.FTZ R2, -R2, -RZ ;  /* 0x800000ff02027221 */ /* 0x000fc80000010100 */
[----:B------:R-:W-:-:S07]  /*01b0*/  FFMA R3, R3, R2, R3 ;  /* 0x0000000203037223 */ /* 0x000fce0000000003 */
.L_x_38:
[----:B------:R-:W-:Y:S05]  /*01c0*/  BSYNC.RECONVERGENT B0 ;  /* 0x0000000000007941 */ /* 0x000fea0003800200 */
.L_x_36:
[----:B------:R-:W-:Y:S01]  /*01d0*/  STG.E desc[UR4][R4.64], R3 ;  /* 0x0000000304007986 */ /* 0x000fe2000c101904 */
[----:B------:R-:W-:Y:S05]  /*01e0*/  EXIT ;  /* 0x000000000000794d */ /* 0x000fea0003800000 */
        .weak           $__internal_0_$__cuda_sm20_rcp_rn_f32_slowpath
        .type           $__internal_0_$__cuda_sm20_rcp_rn_f32_slowpath,@function
        .size           $__internal_0_$__cuda_sm20_rcp_rn_f32_slowpath,(.L_x_60 - $__internal_0_$__cuda_sm20_rcp_rn_f32_slowpath)
$__internal_0_$__cuda_sm20_rcp_rn_f32_slowpath:
[----:B------:R-:W-:Y:S01]  /*01f0*/  IMAD.SHL.U32 R2, R0, 0x2, RZ ;  /* 0x0000000200027824 */ /* 0x000fe200078e00ff */
[----:B------:R-:W-:Y:S04]  /*0200*/  BSSY.RECONVERGENT B1, `(.L_x_39) ;  /* 0x0000030000017945 */ /* 0x000fe80003800200 */
[----:B------:R-:W-:-:S04]  /*0210*/  SHF.R.U32.HI R2, RZ, 0x18, R2 ;  /* 0x00000018ff027819 */ /* 0x000fc80000011602 */
[----:B------:R-:W-:-:S13]  /*0220*/  ISETP.NE.U32.AND P0, PT, R2, RZ, PT ;  /* 0x000000ff0200720c */ /* 0x000fda0003f05070 */
[----:B------:R-:W-:Y:S05]  /*0230*/  @P0 BRA `(.L_x_40) ;  /* 0x0000000000280947 */ /* 0x000fea0003800000 */
[----:B------:R-:W-:-:S05]  /*0240*/  IMAD.SHL.U32 R2, R0, 0x2, RZ ;  /* 0x0000000200027824 */ /* 0x000fca00078e00ff */
[----:B------:R-:W-:-:S13]  /*0250*/  ISETP.NE.AND P0, PT, R2, RZ, PT ;  /* 0x000000ff0200720c */ /* 0x000fda0003f05270 */
[----:B------:R-:W-:Y:S01]  /*0260*/  @P0 FFMA R7, R0, 1.84467440737095516160e+19, RZ ;  /* 0x5f80000000070823 */ /* 0x000fe200000000ff */
[----:B------:R-:W-:Y:S08]  /*0270*/  @!P0 MUFU.RCP R3, R0 ;  /* 0x0000000000038308 */ /* 0x000ff00000001000 */
[----:B------:R-:W0:Y:S02]  /*0280*/  @P0 MUFU.RCP R2, R7 ;  /* 0x0000000700020308 */ /* 0x000e240000001000 */
[----:B0-----:R-:W-:-:S04]  /*0290*/  @P0 FFMA R8, R7, R2, -1 ;  /* 0xbf80000007080423 */ /* 0x001fc80000000002 */
[----:B------:R-:W-:-:S04]  /*02a0*/  @P0 FADD.FTZ R9, -R8, -RZ ;  /* 0x800000ff08090221 */ /* 0x000fc80000010100 */
[----:B------:R-:W-:-:S04]  /*02b0*/  @P0 FFMA R2, R2, R9, R2 ;  /* 0x0000000902020223 */ /* 0x000fc80000000002 */
[----:B------:R-:W-:Y:S01]  /*02c0*/  @P0 FFMA R3, R2, 1.84467440737095516160e+19, RZ ;  /* 0x5f80000002030823 */ /* 0x000fe200000000ff */
[----:B------:R-:W-:Y:S06]  /*02d0*/  BRA `(.L_x_41) ;  /* 0x0000000000887947 */ /* 0x000fec0003800000 */
.L_x_40:
[----:B------:R-:W-:-:S05]  /*02e0*/  VIADD R3, R2, 0xffffff03 ;  /* 0xffffff0302037836 */ /* 0x000fca0000000000 */
[----:B------:R-:W-:-:S13]  /*02f0*/  ISETP.GT.U32.AND P0, PT, R3, 0x1, PT ;  /* 0x000000010300780c */ /* 0x000fda0003f04070 */
[----:B------:R-:W-:Y:S05]  /*0300*/  @P0 BRA `(.L_x_42) ;  /* 0x0000000000780947 */ /* 0x000fea0003800000 */
[----:B------:R-:W-:Y:S01]  /*0310*/  LOP3.LUT R7, R0, 0x7fffff, RZ, 0xc0, !PT ;  /* 0x007fffff00077812 */ /* 0x000fe200078ec0ff */
[----:B------:R-:W-:-:S03]  /*0320*/  IMAD.MOV.U32 R12, RZ, RZ, 0x3 ;  /* 0x00000003ff0c7424 */ /* 0x000fc600078e00ff */
[----:B------:R-:W-:Y:S02]  /*0330*/  LOP3.LUT R7, R7, 0x3f800000, RZ, 0xfc, !PT ;  /* 0x3f80000007077812 */ /* 0x000fe400078efcff */
[----:B------:R-:W-:Y:S02]  /*0340*/  SHF.L.U32 R11, R12, R3, RZ ;  /* 0x000000030c0b7219 */ /* 0x000fe400000006ff */
[----:B------:R-:W0:Y:S02]  /*0350*/  MUFU.RCP R8, R7 ;  /* 0x0000000700087308 */ /* 0x000e240000001000 */
[----:B0-----:R-:W-:-:S04]  /*0360*/  FFMA R9, R7, R8, -1 ;  /* 0xbf80000007097423 */ /* 0x001fc80000000008 */
[----:B------:R-:W-:-:S04]  /*0370*/  FADD.FTZ R9, -R9, -RZ ;  /* 0x800000ff09097221 */ /* 0x000fc80000010100 */
[CCC-:B------:R-:W-:Y:S01]  /*0380*/  FFMA.RM R10, R8.reuse, R9.reuse, R8.reuse ;  /* 0x00000009080a7223 */ /* 0x1c0fe20000004008 */
[----:B------:R-:W-:-:S04]  /*0390*/  FFMA.RP R9, R8, R9, R8 ;  /* 0x0000000908097223 */ /* 0x000fc80000008008 */
[C---:B------:R-:W-:Y:S02]  /*03a0*/  LOP3.LUT R8, R10.reuse, 0x7fffff, RZ, 0xc0, !PT ;  /* 0x007fffff0a087812 */ /* 0x040fe400078ec0ff */
[----:B------:R-:W-:Y:S02]  /*03b0*/  FSETP.NEU.FTZ.AND P0, PT, R10, R9, PT ;  /* 0x000000090a00720b */ /* 0x000fe40003f1d000 */
[----:B------:R-:W-:Y:S02]  /*03c0*/  LOP3.LUT R8, R8, 0x800000, RZ, 0xfc, !PT ;  /* 0x0080000008087812 */ /* 0x000fe400078efcff */
[----:B------:R-:W-:Y:S02]  /*03d0*/  SEL R9, RZ, 0xffffffff, !P0 ;  /* 0xffffffffff097807 */ /* 0x000fe40004000000 */
[----:B------:R-:W-:-:S03]  /*03e0*/  LOP3.LUT R10, R11, R8, RZ, 0xc0, !PT ;  /* 0x000000080b0a7212 */ /* 0x000fc600078ec0ff */
[----:B------:R-:W-:Y:S01]  /*03f0*/  IMAD.MOV R9, RZ, RZ, -R9 ;  /* 0x000000ffff097224 */ /* 0x000fe200078e0a09 */
[----:B------:R-:W-:-:S04]  /*0400*/  SHF.R.U32.HI R10, RZ, R3, R10 ;  /* 0x00000003ff0a7219 */ /* 0x000fc8000001160a */
[----:B------:R-:W-:Y:S02]  /*0410*/  LOP3.LUT P1, RZ, R9, R3, R8, 0xf8, !PT ;  /* 0x0000000309ff7212 */ /* 0x000fe4000782f808 */
[C---:B------:R-:W-:Y:S02]  /*0420*/  LOP3.LUT P0, RZ, R10.reuse, 0x1, RZ, 0xc0, !PT ;  /* 0x000000010aff7812 */ /* 0x040fe4000780c0ff */
[----:B------:R-:W-:-:S04]  /*0430*/  LOP3.LUT P2, RZ, R10, 0x2, RZ, 0xc0, !PT ;  /* 0x000000020aff7812 */ /* 0x000fc8000784c0ff */
[----:B------:R-:W-:Y:S02]  /*0440*/  PLOP3.LUT P0, PT, P0, P1, P2, 0xe0, 0x0 ;  /* 0x000000000000781c */ /* 0x000fe40000703c20 */
[----:B------:R-:W-:Y:S02]  /*0450*/  LOP3.LUT P1, RZ, R0, 0x7fffff, RZ, 0xc0, !PT ;  /* 0x007fffff00ff7812 */ /* 0x000fe4000782c0ff */
[----:B------:R-:W-:-:S05]  /*0460*/  SEL R3, RZ, 0x1, !P0 ;  /* 0x00000001ff037807 */ /* 0x000fca0004000000 */
[----:B------:R-:W-:-:S05]  /*0470*/  IMAD.MOV R3, RZ, RZ, -R3 ;  /* 0x000000ffff037224 */ /* 0x000fca00078e0a03 */
[----:B------:R-:W-:Y:S01]  /*0480*/  ISETP.GE.AND P0, PT, R3, RZ, PT ;  /* 0x000000ff0300720c */ /* 0x000fe20003f06270 */
[----:B------:R-:W-:-:S05]  /*0490*/  VIADD R3, R2, 0xffffff04 ;  /* 0xffffff0402037836 */ /* 0x000fca0000000000 */
[----:B------:R-:W-:-:S07]  /*04a0*/  SHF.R.U32.HI R3, RZ, R3, R8 ;  /* 0x00000003ff037219 */ /* 0x000fce0000011608 */
[----:B------:R-:W-:-:S04]  /*04b0*/  @!P0 VIADD R3, R3, 0x1 ;  /* 0x0000000103038836 */ /* 0x000fc80000000000 */
[----:B------:R-:W-:-:S05]  /*04c0*/  @!P1 IMAD.SHL.U32 R3, R3, 0x2, RZ ;  /* 0x0000000203039824 */ /* 0x000fca00078e00ff */
[----:B------:R-:W-:Y:S01]  /*04d0*/  LOP3.LUT R3, R3, 0x80000000, R0, 0xf8, !PT ;  /* 0x8000000003037812 */ /* 0x000fe200078ef800 */
[----:B------:R-:W-:Y:S06]  /*04e0*/  BRA `(.L_x_41) ;  /* 0x0000000000047947 */ /* 0x000fec0003800000 */
.L_x_42:
[----:B------:R0:W1:Y:S02]  /*04f0*/  MUFU.RCP R3, R0 ;  /* 0x0000000000037308 */ /* 0x0000640000001000 */
.L_x_41:
[----:B------:R-:W-:Y:S05]  /*0500*/  BSYNC.RECONVERGENT B1 ;  /* 0x0000000000017941 */ /* 0x000fea0003800200 */
.L_x_39:
[----:B------:R-:W-:-:S04]  /*0510*/  IMAD.MOV.U32 R7, RZ, RZ, 0x0 ;  /* 0x00000000ff077424 */ /* 0x000fc800078e00ff */
[----:B01----:R-:W-:Y:S05]  /*0520*/  RET.REL.NODEC R6 `(_Z14InvertElementsIfEvPT_m) ;  /* 0xfffffff806b47950 */ /* 0x003fea0003c3ffff */
.L_x_43:
        /* <DEDUP_REMOVED lines=13> */
.L_x_60:


//--------------------- .text._Z14InvertElementsIdEvPT_m --------------------------
	.section	.text._Z14InvertElementsIdEvPT_m,"ax",@progbits
	.align	128
        .global         _Z14InvertElementsIdEvPT_m
        .type           _Z14InvertElementsIdEvPT_m,@function
        .size           _Z14InvertElementsIdEvPT_m,(.L_x_61 - _Z14InvertElementsIdEvPT_m)
        .other          _Z14InvertElementsIdEvPT_m,@"STO_CUDA_ENTRY STV_DEFAULT"
_Z14InvertElementsIdEvPT_m:
.text._Z14InvertElementsIdEvPT_m:
        /* <DEDUP_REMOVED lines=13> */
[----:B-1----:R-:W2:Y:S02]  /*00d0*/  LDG.E.64 R4, desc[UR4][R2.64] ;  /* 0x0000000402047981 */ /* 0x002ea4000c1e1b00 */
[----:B--2---:R-:W-:-:S14]  /*00e0*/  DSETP.GT.AND P0, PT, R4, RZ, PT ;  /* 0x000000ff0400722a */ /* 0x004fdc0003f04000 */
[----:B------:R-:W-:Y:S05]  /*00f0*/  @!P0 EXIT ;  /* 0x000000000000894d */ /* 0x000fea0003800000 */
[----:B------:R-:W0:Y:S01]  /*0100*/  MUFU.RCP64H R7, R5 ;  /* 0x0000000500077308 */ /* 0x000e220000001800 */
[----:B------:R-:W-:Y:S01]  /*0110*/  VIADD R6, R5, 0x300402 ;  /* 0x0030040205067836 */ /* 0x000fe20000000000 */
[----:B------:R-:W-:Y:S04]  /*0120*/  BSSY.RECONVERGENT B0, `(.L_x_44) ;  /* 0x000000c000007945 */ /* 0x000fe80003800200 */
[----:B------:R-:W-:Y:S01]  /*0130*/  FSETP.GEU.AND P0, PT, |R6|, 5.8789094863358348022e-39, PT ;  /* 0x004004020600780b */ /* 0x000fe20003f0e200 */
[----:B0-----:R-:W-:-:S08]  /*0140*/  DFMA R8, -R4, R6, 1 ;  /* 0x3ff000000408742b */ /* 0x001fd00000000106 */
[----:B------:R-:W-:-:S08]  /*0150*/  DFMA R8, R8, R8, R8 ;  /* 0x000000080808722b */ /* 0x000fd00000000008 */
[----:B------:R-:W-:-:S08]  /*0160*/  DFMA R8, R6, R8, R6 ;  /* 0x000000080608722b */ /* 0x000fd00000000006 */
[----:B------:R-:W-:-:S08]  /*0170*/  DFMA R10, -R4, R8, 1 ;  /* 0x3ff00000040a742b */ /* 0x000fd00000000108 */
[----:B------:R-:W-:Y:S01]  /*0180*/  DFMA R8, R8, R10, R8 ;  /* 0x0000000a0808722b */ /* 0x000fe20000000008 */
[----:B------:R-:W-:Y:S10]  /*0190*/  @P0 BRA `(.L_x_45) ;  /* 0x0000000000100947 */ /* 0x000ff40003800000 */
[----:B------:R-:W-:-:S05]  /*01a0*/  LOP3.LUT R0, R5, 0x7fffffff, RZ, 0xc0, !PT ;  /* 0x7fffffff05007812 */ /* 0x000fca00078ec0ff */
[----:B------:R-:W-:Y:S01]  /*01b0*/  VIADD R8, R0, 0xfff00000 ;  /* 0xfff0000000087836 */ /* 0x000fe20000000000 */
[----:B------:R-:W-:-:S07]  /*01c0*/  MOV R0, 0x1e0 ;  /* 0x000001e000007802 */ /* 0x000fce0000000f00 */
[----:B------:R-:W-:Y:S05]  /*01d0*/  CALL.REL.NOINC `($__internal_1_$__cuda_sm20_dblrcp_rn_slowpath_v3) ;  /* 0x00000000000c7944 */ /* 0x000fea0003c00000 */
.L_x_45:
[----:B------:R-:W-:Y:S05]  /*01e0*/  BSYNC.RECONVERGENT B0 ;  /* 0x0000000000007941 */ /* 0x000fea0003800200 */
.L_x_44:
[----:B------:R-:W-:Y:S01]  /*01f0*/  STG.E.64 desc[UR4][R2.64], R8 ;  /* 0x0000000802007986 */ /* 0x000fe2000c101b04 */
[----:B------:R-:W-:Y:S05]  /*0200*/  EXIT ;  /* 0x000000000000794d */ /* 0x000fea0003800000 */
        .weak           $__internal_1_$__cuda_sm20_dblrcp_rn_slowpath_v3
        .type           $__internal_1_$__cuda_sm20_dblrcp_rn_slowpath_v3,@function
        .size           $__internal_1_$__cuda_sm20_dblrcp_rn_slowpath_v3,(.L_x_61 - $__internal_1_$__cuda_sm20_dblrcp_rn_slowpath_v3)
$__internal_1_$__cuda_sm20_dblrcp_rn_slowpath_v3:
[----:B------:R-:W-:Y:S01]  /*0210*/  DSETP.GTU.AND P0, PT, |R4|, +INF , PT ;  /* 0x7ff000000400742a */ /* 0x000fe20003f0c200 */
[----:B------:R-:W-:-:S13]  /*0220*/  BSSY.RECONVERGENT B1, `(.L_x_46) ;  /* 0x0000023000017945 */ /* 0x000fda0003800200 */
[----:B------:R-:W-:Y:S05]  /*0230*/  @P0 BRA `(.L_x_47) ;  /* 0x00000000007c0947 */ /* 0x000fea0003800000 */
[----:B------:R-:W-:-:S05]  /*0240*/  LOP3.LUT R9, R5, 0x7fffffff, RZ, 0xc0, !PT ;  /* 0x7fffffff05097812 */ /* 0x000fca00078ec0ff */
[----:B------:R-:W-:-:S05]  /*0250*/  VIADD R6, R9, 0xffffffff ;  /* 0xffffffff09067836 */ /* 0x000fca0000000000 */
[----:B------:R-:W-:-:S13]  /*0260*/  ISETP.GE.U32.AND P0, PT, R6, 0x7fefffff, PT ;  /* 0x7fefffff0600780c */ /* 0x000fda0003f06070 */
[----:B------:R-:W-:Y:S01]  /*0270*/  @P0 LOP3.LUT R7, R5, 0x7ff00000, RZ, 0x3c, !PT ;  /* 0x7ff0000005070812 */ /* 0x000fe200078e3cff */
[----:B------:R-:W-:Y:S01]  /*0280*/  @P0 IMAD.MOV.U32 R6, RZ, RZ, RZ ;  /* 0x000000ffff060224 */ /* 0x000fe200078e00ff */
[----:B------:R-:W-:Y:S06]  /*0290*/  @P0 BRA `(.L_x_48) ;  /* 0x00000000006c0947 */ /* 0x000fec0003800000 */
[----:B------:R-:W-:-:S13]  /*02a0*/  ISETP.GE.U32.AND P0, PT, R9, 0x1000001, PT ;  /* 0x010000010900780c */ /* 0x000fda0003f06070 */
[----:B------:R-:W-:Y:S05]  /*02b0*/  @!P0 BRA `(.L_x_49) ;  /* 0x0000000000348947 */ /* 0x000fea0003800000 */
[----:B------:R-:W-:Y:S02]  /*02c0*/  VIADD R7, R5, 0xc0200000 ;  /* 0xc020000005077836 */ /* 0x000fe40000000000 */
[----:B------:R-:W-:Y:S02]  /*02d0*/  IMAD.MOV.U32 R6, RZ, RZ, R4 ;  /* 0x000000ffff067224 */ /* 0x000fe400078e0004 */
[----:B------:R-:W0:Y:S04]  /*02e0*/  MUFU.RCP64H R9, R7 ;  /* 0x0000000700097308 */ /* 0x000e280000001800 */
[----:B0-----:R-:W-:-:S08]  /*02f0*/  DFMA R10, -R6, R8, 1 ;  /* 0x3ff00000060a742b */ /* 0x001fd00000000108 */
[----:B------:R-:W-:-:S08]  /*0300*/  DFMA R10, R10, R10, R10 ;  /* 0x0000000a0a0a722b */ /* 0x000fd0000000000a */
[----:B------:R-:W-:-:S08]  /*0310*/  DFMA R10, R8, R10, R8 ;  /* 0x0000000a080a722b */ /* 0x000fd00000000008 */
[----:B------:R-:W-:-:S08]  /*0320*/  DFMA R8, -R6, R10, 1 ;  /* 0x3ff000000608742b */ /* 0x000fd0000000010a */
[----:B------:R-:W-:-:S08]  /*0330*/  DFMA R8, R10, R8, R10 ;  /* 0x000000080a08722b */ /* 0x000fd0000000000a */
[----:B------:R-:W-:-:S08]  /*0340*/  DMUL R8, R8, 2.2250738585072013831e-308 ;  /* 0x0010000008087828 */ /* 0x000fd00000000000 */
[----:B------:R-:W-:-:S08]  /*0350*/  DFMA R4, -R4, R8, 1 ;  /* 0x3ff000000404742b */ /* 0x000fd00000000108 */
[----:B------:R-:W-:-:S08]  /*0360*/  DFMA R4, R4, R4, R4 ;  /* 0x000000040404722b */ /* 0x000fd00000000004 */
[----:B------:R-:W-:Y:S01]  /*0370*/  DFMA R6, R8, R4, R8 ;  /* 0x000000040806722b */ /* 0x000fe20000000008 */
[----:B------:R-:W-:Y:S10]  /*0380*/  BRA `(.L_x_48) ;  /* 0x0000000000307947 */ /* 0x000ff40003800000 */
.L_x_49:
[----:B------:R-:W-:Y:S01]  /*0390*/  DMUL R4, R4, 8.11296384146066816958e+31 ;  /* 0x4690000004047828 */ /* 0x000fe20000000000 */
[----:B------:R-:W-:-:S05]  /*03a0*/  MOV R6, R8 ;  /* 0x0000000800067202 */ /* 0x000fca0000000f00 */
[----:B------:R-:W0:Y:S02]  /*03b0*/  MUFU.RCP64H R7, R5 ;  /* 0x0000000500077308 */ /* 0x000e240000001800 */
[----:B0-----:R-:W-:-:S08]  /*03c0*/  DFMA R8, -R4, R6, 1 ;  /* 0x3ff000000408742b */ /* 0x001fd00000000106 */
[----:B------:R-:W-:-:S08]  /*03d0*/  DFMA R8, R8, R8, R8 ;  /* 0x000000080808722b */ /* 0x000fd00000000008 */
[----:B------:R-:W-:-:S08]  /*03e0*/  DFMA R8, R6, R8, R6 ;  /* 0x000000080608722b */ /* 0x000fd00000000006 */
[----:B------:R-:W-:-:S08]  /*03f0*/  DFMA R6, -R4, R8, 1 ;  /* 0x3ff000000406742b */ /* 0x000fd00000000108 */
[----:B------:R-:W-:-:S08]  /*0400*/  DFMA R6, R8, R6, R8 ;  /* 0x000000060806722b */ /* 0x000fd00000000008 */
[----:B------:R-:W-:Y:S01]  /*0410*/  DMUL R6, R6, 8.11296384146066816958e+31 ;  /* 0x4690000006067828 */ /* 0x000fe20000000000 */
[----:B------:R-:W-:Y:S10]  /*0420*/  BRA `(.L_x_48) ;  /* 0x0000000000087947 */ /* 0x000ff40003800000 */
.L_x_47:
[----:B------:R-:W-:Y:S01]  /*0430*/  LOP3.LUT R7, R5, 0x80000, RZ, 0xfc, !PT ;  /* 0x0008000005077812 */ /* 0x000fe200078efcff */
[----:B------:R-:W-:-:S07]  /*0440*/  IMAD.MOV.U32 R6, RZ, RZ, R4 ;  /* 0x000000ffff067224 */ /* 0x000fce00078e0004 */
.L_x_48:
[----:B------:R-:W-:Y:S05]  /*0450*/  BSYNC.RECONVERGENT B1 ;  /* 0x0000000000017941 */ /* 0x000fea0003800200 */
.L_x_46:
[----:B------:R-:W-:Y:S01]  /*0460*/  MOV R4, R0 ;  /* 0x0000000000047202 */ /* 0x000fe20000000f00 */
[----:B------:R-:W-:Y:S02]  /*0470*/  IMAD.MOV.U32 R5, RZ, RZ, 0x0 ;  /* 0x00000000ff057424 */ /* 0x000fe400078e00ff */
[----:B------:R-:W-:Y:S02]  /*0480*/  IMAD.MOV.U32 R8, RZ, RZ, R6 ;  /* 0x000000ffff087224 */ /* 0x000fe400078e0006 */
[----:B------:R-:W-:Y:S01]  /*0490*/  IMAD.MOV.U32 R9, RZ, RZ, R7 ;  /* 0x000000ffff097224 */ /* 0x000fe200078e0007 */
[----:B------:R-:W-:Y:S06]  /*04a0*/  RET.REL.NODEC R4 `(_Z14InvertElementsIdEvPT_m) ;  /* 0xfffffff804d47950 */ /* 0x000fec0003c3ffff */
.L_x_50:
        /* <DEDUP_REMOVED lines=13> */
.L_x_61:


//--------------------- .text._Z20VectorScalarMultiplyIfEvPT_S0_m --------------------------
	.section	.text._Z20VectorScalarMultiplyIfEvPT_S0_m,"ax",@progbits
	.align	128
        .global         _Z20VectorScalarMultiplyIfEvPT_S0_m
        .type           _Z20VectorScalarMultiplyIfEvPT_S0_m,@function
        .size           _Z20VectorScalarMultiplyIfEvPT_S0_m,(.L_x_82 - _Z20VectorScalarMultiplyIfEvPT_S0_m)
        .other          _Z20VectorScalarMultiplyIfEvPT_S0_m,@"STO_CUDA_ENTRY STV_DEFAULT"
_Z20VectorScalarMultiplyIfEvPT_S0_m:
.text._Z20VectorScalarMultiplyIfEvPT_S0_m:
        /* <DEDUP_REMOVED lines=11> */
[C---:B0-----:R-:W-:Y:S01]  /*00b0*/  LEA R2, P0, R0.reuse, UR6, 0x2 ;  /* 0x0000000600027c11 */ /* 0x041fe2000f8010ff */
[----:B------:R-:W0:Y:S03]  /*00c0*/  LDCU UR6, c[0x0][0x388] ;  /* 0x00007100ff0677ac */ /* 0x000e260008000800 */
[----:B------:R-:W-:-:S05]  /*00d0*/  LEA.HI.X R3, R0, UR7, RZ, 0x2, P0 ;  /* 0x0000000700037c11 */ /* 0x000fca00080f14ff */
[----:B-1----:R-:W0:Y:S02]  /*00e0*/  LDG.E R0, desc[UR4][R2.64] ;  /* 0x0000000402007981 */ /* 0x002e24000c1e1900 */
[----:B0-----:R-:W-:-:S05]  /*00f0*/  FMUL R5, R0, UR6 ;  /* 0x0000000600057c20 */ /* 0x001fca0008400000 */
[----:B------:R-:W-:Y:S01]  /*0100*/  STG.E desc[UR4][R2.64], R5 ;  /* 0x0000000502007986 */ /* 0x000fe2000c101904 */
[----:B------:R-:W-:Y:S05]  /*0110*/  EXIT ;  /* 0x000000000000794d */ /* 0x000fea0003800000 */
.L_x_51:
        /* <DEDUP_REMOVED lines=14> */
.L_x_82:


//--------------------- .text._Z20VectorScalarMultiplyIdEvPT_S0_m --------------------------
	.section	.text._Z20VectorScalarMultiplyIdEvPT_S0_m,"ax",@progbits
	.align	128
        .global         _Z20VectorScalarMultiplyIdEvPT_S0_m
        .type           _Z20VectorScalarMultiplyIdEvPT_S0_m,@function
        .size           _Z20VectorScalarMultiplyIdEvPT_S0_m,(.L_x_83 - _Z20VectorScalarMultiplyIdEvPT_S0_m)
        .other          _Z20VectorScalarMultiplyIdEvPT_S0_m,@"STO_CUDA_ENTRY STV_DEFAULT"
_Z20VectorScalarMultiplyIdEvPT_S0_m:
.text._Z20VectorScalarMultiplyIdEvPT_S0_m:
        /* <DEDUP_REMOVED lines=12> */
[----:B------:R-:W-:Y:S01]  /*00c0*/  LEA.HI.X R3, R0, UR7, RZ, 0x3, P0 ;  /* 0x0000000700037c11 */ /* 0x000fe200080f1cff */
[----:B------:R-:W0:Y:S04]  /*00d0*/  LDCU.64 UR6, c[0x0][0x388] ;  /* 0x00007100ff0677ac */ /* 0x000e280008000a00 */
[----:B-1----:R-:W0:Y:S02]  /*00e0*/  LDG.E.64 R4, desc[UR4][R2.64] ;  /* 0x0000000402047981 */ /* 0x002e24000c1e1b00 */
[----:B0-----:R-:W-:-:S07]  /*00f0*/  DMUL R4, R4, UR6 ;  /* 0x0000000604047c28 */ /* 0x001fce0008000000 */
[----:B------:R-:W-:Y:S01]  /*0100*/  STG.E.64 desc[UR4][R2.64], R4 ;  /* 0x0000000402007986 */ /* 0x000fe2000c101b04 */
[----:B------:R-:W-:Y:S05]  /*0110*/  EXIT ;  /* 0x000000000000794d */ /* 0x000fea0003800000 */
.L_x_52:
        /* <DEDUP_REMOVED lines=14> */
.L_x_83:


//--------------------- .text._Z14VectorSubtractIfEvPT_PKS0_m --------------------------
	.section	.text._Z14VectorSubtractIfEvPT_PKS0_m,"ax",@progbits
	.align	128
        .global         _Z14VectorSubtractIfEvPT_PKS0_m
        .type           _Z14VectorSubtractIfEvPT_PKS0_m,@function
        .size           _Z14VectorSubtractIfEvPT_PKS0_m,(.L_x_84 - _Z14VectorSubtractIfEvPT_PKS0_m)
        .other          _Z14VectorSubtractIfEvPT_PKS0_m,@"STO_CUDA_ENTRY STV_DEFAULT"
_Z14VectorSubtractIfEvPT_PKS0_m:
.text._Z14VectorSubtractIfEvPT_PKS0_m:
        /* <DEDUP_REMOVED lines=10> */
[----:B------:R-:W-:Y:S01]  /*00a0*/  IMAD.SHL.U32 R2, R0, 0x4, RZ ;  /* 0x0000000400027824 */ /* 0x000fe200078e00ff */
[----:B------:R-:W-:Y:S01]  /*00b0*/  SHF.R.U32.HI R0, RZ, 0x1e, R0 ;  /* 0x0000001eff007819 */ /* 0x000fe20000011600 */
[----:B------:R-:W1:Y:S03]  /*00c0*/  LDCU.64 UR4, c[0x0][0x358] ;  /* 0x00006b00ff0477ac */ /* 0x000e660008000a00 */
[C---:B0-----:R-:W-:Y:S02]  /*00d0*/  IADD3 R4, P0, PT, R2.reuse, UR10, RZ ;  /* 0x0000000a02047c10 */ /* 0x041fe4000ff1e0ff */
[----:B------:R-:W-:Y:S02]  /*00e0*/  IADD3 R2, P1, PT, R2, UR8, RZ ;  /* 0x0000000802027c10 */ /* 0x000fe4000ff3e0ff */
[----:B------:R-:W-:-:S02]  /*00f0*/  IADD3.X R5, PT, PT, R0, UR11, RZ, P0, !PT ;  /* 0x0000000b00057c10 */ /* 0x000fc400087fe4ff */
[----:B------:R-:W-:-:S03]  /*0100*/  IADD3.X R3, PT, PT, R0, UR9, RZ, P1, !PT ;  /* 0x0000000900037c10 */ /* 0x000fc60008ffe4ff */
[----:B-1----:R-:W2:Y:S04]  /*0110*/  LDG.E R4, desc[UR4][R4.64] ;  /* 0x0000000404047981 */ /* 0x002ea8000c1e1900 */
[----:B------:R-:W2:Y:S02]  /*0120*/  LDG.E R7, desc[UR4][R2.64] ;  /* 0x0000000402077981 */ /* 0x000ea4000c1e1900 */
[----:B--2---:R-:W-:-:S05]  /*0130*/  FADD R7, -R4, R7 ;  /* 0x0000000704077221 */ /* 0x004fca0000000100 */
[----:B------:R-:W-:Y:S01]  /*0140*/  STG.E desc[UR4][R2.64], R7 ;  /* 0x0000000702007986 */ /* 0x000fe2000c101904 */
[----:B------:R-:W-:Y:S05]  /*0150*/  EXIT ;  /* 0x000000000000794d */ /* 0x000fea0003800000 */
.L_x_53:
        /* <DEDUP_REMOVED lines=10> */
.L_x_84:


//--------------------- .text._Z14VectorSubtractIdEvPT_PKS0_m --------------------------
	.section	.text._Z14VectorSubtractIdEvPT_PKS0_m,"ax",@progbits
	.align	128
        .global         _Z14VectorSubtractIdEvPT_PKS0_m
        .type           _Z14VectorSubtractIdEvPT_PKS0_m,@function
        .size           _Z14VectorSubtractIdEvPT_PKS0_m,(.L_x_85 - _Z14VectorSubtractIdEvPT_PKS0_m)
        .other          _Z14VectorSubtractIdEvPT_PKS0_m,@"STO_CUDA_ENTRY STV_DEFAULT"
_Z14VectorSubtractIdEvPT_PKS0_m:
.text._Z14VectorSubtractIdEvPT_PKS0_m:
        /* <DEDUP_REMOVED lines=17> */
[----:B-1----:R-:W2:Y:S04]  /*0110*/  LDG.E.64 R2, desc[UR4][R8.64] ;  /* 0x0000000408027981 */ /* 0x002ea8000c1e1b00 */
[----:B------:R-:W2:Y:S02]  /*0120*/  LDG.E.64 R6, desc[UR4][R4.64] ;  /* 0x0000000404067981 */ /* 0x000ea4000c1e1b00 */
[----:B--2---:R-:W-:-:S07]  /*0130*/  DADD R2, -R2, R6 ;  /* 0x0000000002027229 */ /* 0x004fce0000000106 */
[----:B------:R-:W-:Y:S01]  /*0140*/  STG.E.64 desc[UR4][R4.64], R2 ;  /* 0x0000000204007986 */ /* 0x000fe2000c101b04 */
[----:B------:R-:W-:Y:S05]  /*0150*/  EXIT ;  /* 0x000000000000794d */ /* 0x000fea0003800000 */
.L_x_54:
        /* <DEDUP_REMOVED lines=10> */
.L_x_85:


//--------------------- .text._Z9VectorAddIfEvPT_PKS0_m --------------------------
	.section	.text._Z9VectorAddIfEvPT_PKS0_m,"ax",@progbits
	.align	128
        .global         _Z9VectorAddIfEvPT_PKS0_m
        .type           _Z9VectorAddIfEvPT_PKS0_m,@function
        .size           _Z9VectorAddIfEvPT_PKS0_m,(.L_x_86 - _Z9VectorAddIfEvPT_PKS0_m)
        .other          _Z9VectorAddIfEvPT_PKS0_m,@"STO_CUDA_ENTRY STV_DEFAULT"
_Z9VectorAddIfEvPT_PKS0_m:
.text._Z9VectorAddIfEvPT_PKS0_m:
        /* <DEDUP_REMOVED lines=19> */
[----:B--2---:R-:W-:-:S05]  /*0130*/  FADD R7, R4, R7 ;  /* 0x0000000704077221 */ /* 0x004fca0000000000 */
[----:B------:R-:W-:Y:S01]  /*0140*/  STG.E desc[UR4][R2.64], R7 ;  /* 0x0000000702007986 */ /* 0x000fe2000c101904 */
[----:B------:R-:W-:Y:S05]  /*0150*/  EXIT ;  /* 0x000000000000794d */ /* 0x000fea0003800000 */
.L_x_55:
        /* <DEDUP_REMOVED lines=10> */
.L_x_86:


//--------------------- .text._Z9VectorAddIdEvPT_PKS0_m --------------------------
	.section	.text._Z9VectorAddIdEvPT_PKS0_m,"ax",@progbits
	.align	128
        .global         _Z9VectorAddIdEvPT_PKS0_m
        .type           _Z9VectorAddIdEvPT_PKS0_m,@function
        .size           _Z9VectorAddIdEvPT_PKS0_m,(.L_x_87 - _Z9VectorAddIdEvPT_PKS0_m)
        .other          _Z9VectorAddIdEvPT_PKS0_m,@"STO_CUDA_ENTRY STV_DEFAULT"
_Z9VectorAddIdEvPT_PKS0_m:
.text._Z9VectorAddIdEvPT_PKS0_m:
        /* <DEDUP_REMOVED lines=19> */
[----:B--2---:R-:W-:-:S07]  /*0130*/  DADD R2, R2, R6 ;  /* 0x0000000002027229 */ /* 0x004fce0000000006 */
[----:B------:R-:W-:Y:S01]  /*0140*/  STG.E.64 desc[UR4][R4.64], R2 ;  /* 0x0000000204007986 */ /* 0x000fe2000c101b04 */
[----:B------:R-:W-:Y:S05]  /*0150*/  EXIT ;  /* 0x000000000000794d */ /* 0x000fea0003800000 */
.L_x_56:
        /* <DEDUP_REMOVED lines=10> */
.L_x_87:


//--------------------- .text._Z8SetEqualIfEvPT_PKS0_m --------------------------
	.section	.text._Z8SetEqualIfEvPT_PKS0_m,"ax",@progbits
	.align	128
        .global         _Z8SetEqualIfEvPT_PKS0_m
        .type           _Z8SetEqualIfEvPT_PKS0_m,@function
        .size           _Z8SetEqualIfEvPT_PKS0_m,(.L_x_88 - _Z8SetEqualIfEvPT_PKS0_m)
        .other          _Z8SetEqualIfEvPT_PKS0_m,@"STO_CUDA_ENTRY STV_DEFAULT"
_Z8SetEqualIfEvPT_PKS0_m:
.text._Z8SetEqualIfEvPT_PKS0_m:
        /* <DEDUP_REMOVED lines=13> */
[----:B0-----:R-:W-:-:S04]  /*00d0*/  IADD3 R2, P0, PT, R4, UR10, RZ ;  /* 0x0000000a04027c10 */ /* 0x001fc8000ff1e0ff */
[----:B------:R-:W-:-:S06]  /*00e0*/  IADD3.X R3, PT, PT, R0, UR11, RZ, P0, !PT ;  /* 0x0000000b00037c10 */ /* 0x000fcc00087fe4ff */
[----:B-1----:R-:W2:Y:S01]  /*00f0*/  LDG.E R3, desc[UR4][R2.64] ;  /* 0x0000000402037981 */ /* 0x002ea2000c1e1900 */
[----:B------:R-:W-:-:S04]  /*0100*/  IADD3 R4, P0, PT, R4, UR8, RZ ;  /* 0x0000000804047c10 */ /* 0x000fc8000ff1e0ff */
[----:B------:R-:W-:-:S05]  /*0110*/  IADD3.X R5, PT, PT, R0, UR9, RZ, P0, !PT ;  /* 0x0000000900057c10 */ /* 0x000fca00087fe4ff */
[----:B--2---:R-:W-:Y:S01]  /*0120*/  STG.E desc[UR4][R4.64], R3 ;  /* 0x0000000304007986 */ /* 0x004fe2000c101904 */
[----:B------:R-:W-:Y:S05]  /*0130*/  EXIT ;  /* 0x000000000000794d */ /* 0x000fea0003800000 */
.L_x_57:
        /* <DEDUP_REMOVED lines=12> */
.L_x_88:


//--------------------- .text._Z8SetEqualIdEvPT_PKS0_m --------------------------
	.section	.text._Z8SetEqualIdEvPT_PKS0_m,"ax",@progbits
	.align	128
        .global         _Z8SetEqualIdEvPT_PKS0_m
        .type           _Z8SetEqualIdEvPT_PKS0_m,@function
        .size           _Z8SetEqualIdEvPT_PKS0_m,(.L_x_89 - _Z8SetEqualIdEvPT_PKS0_m)
        .other          _Z8SetEqualIdEvPT_PKS0_m,@"STO_CUDA_ENTRY STV_DEFAULT"
_Z8SetEqualIdEvPT_PKS0_m:
.text._Z8SetEqualIdEvPT_PKS0_m:
        /* <DEDUP_REMOVED lines=15> */
[----:B-1----:R-:W2:Y:S01]  /*00f0*/  LDG.E.64 R2, desc[UR4][R2.64] ;  /* 0x0000000402027981 */ /* 0x002ea2000c1e1b00 */
[----:B------:R-:W-:-:S04]  /*0100*/  IADD3 R4, P0, PT, R4, UR8, RZ ;  /* 0x0000000804047c10 */ /* 0x000fc8000ff1e0ff */
[----:B------:R-:W-:-:S05]  /*0110*/  IADD3.X R5, PT, PT, R0, UR9, RZ, P0, !PT ;  /* 0x0000000900057c10 */ /* 0x000fca00087fe4ff */
[----:B--2---:R-:W-:Y:S01]  /*0120*/  STG.E.64 desc[UR4][R4.64], R2 ;  /* 0x0000000204007986 */ /* 0x004fe2000c101b04 */
[----:B------:R-:W-:Y:S05]  /*0130*/  EXIT ;  /* 0x000000000000794d */ /* 0x000fea0003800000 */
.L_x_58:
        /* <DEDUP_REMOVED lines=12> */
.L_x_89:


//--------------------- .nv.global.init           --------------------------
	.section	.nv.global.init,"aw",@progbits
	.align	16
.nv.global.init:
	.type		__cudart_sin_cos_coeffs,@object
	.size		__cudart_sin_cos_coeffs,(__cudart_i2opi_d - __cudart_sin_cos_coeffs)
__cudart_sin_cos_coeffs:
        /*0000*/ 	.byte	0x46, 0xd2, 0xb0, 0x2c, 0xf1, 0xe5, 0x5a, 0xbe, 0x92, 0xe3, 0xac, 0x69, 0xe3, 0x1d, 0xc7, 0x3e
        /*0010*/ 	.byte	0xa1, 0x62, 0xdb, 0x19, 0xa0, 0x01, 0x2a, 0xbf, 0x18, 0x08, 0x11, 0x11, 0x11, 0x11, 0x81, 0x3f
        /*0020*/ 	.byte	0x54, 0x55, 0x55, 0x55, 0x55, 0x55, 0xc5, 0xbf, 0x00, 0x00, 0x00, 0x00, 0x00, 0x00, 0x00, 0x00
        /*0030*/ 	.byte	0x00, 0x00, 0x00, 0x00, 0x00, 0x00, 0x00, 0x00, 0x64, 0x81, 0xfd, 0x20, 0x83, 0xff, 0xa8, 0xbd
        /*0040*/ 	.byte	0x28, 0x85, 0xef, 0xc1, 0xa7, 0xee, 0x21, 0x3e, 0xd9, 0xe6, 0x06, 0x8e, 0x4f, 0x7e, 0x92, 0xbe
        /*0050*/ 	.byte	0xe9, 0xbc, 0xdd, 0x19, 0xa0, 0x01, 0xfa, 0x3e, 0x47, 0x5d, 0xc1, 0x16, 0x6c, 0xc1, 0x56, 0xbf
        /*0060*/ 	.byte	0x51, 0x55, 0x55, 0x55, 0x55, 0x55, 0xa5, 0x3f, 0x00, 0x00, 0x00, 0x00, 0x00, 0x00, 0xe0, 0xbf
        /*0070*/ 	.byte	0x00, 0x00, 0x00, 0x00, 0x00, 0x00, 0xf0, 0x3f, 0x00, 0x00, 0x00, 0x00, 0x00, 0x00, 0x00, 0x00
	.type		__cudart_i2opi_d,@object
	.size		__cudart_i2opi_d,(__cudart_i2opi_f - __cudart_i2opi_d)
__cudart_i2opi_d:
        /* <DEDUP_REMOVED lines=9> */
	.type		__cudart_i2opi_f,@object
	.size		__cudart_i2opi_f,(.L_0 - __cudart_i2opi_f)
__cudart_i2opi_f:
        /*0110*/ 	.byte	0x41, 0x90, 0x43, 0x3c, 0x99, 0x95, 0x62, 0xdb, 0xc0, 0xdd, 0x34, 0xf5, 0xd1, 0x57, 0x27, 0xfc
        /*0120*/ 	.byte	0x29, 0x15, 0x44, 0x4e, 0x6e, 0x83, 0xf9, 0xa2
.L_0:


//--------------------- .nv.shared.reserved.0     --------------------------
	.section	.nv.shared.reserved.0,"aw",@nobits
	.weak		__nv_reservedSMEM_offset_0_alias
	.size		__nv_reservedSMEM_offset_0_alias, 0, 64
	.other		__nv_reservedSMEM_offset_0_alias,@"STO_CUDA_RESERVED_SHARED STV_DEFAULT"
__nv_reservedSMEM_offset_0_alias:
	.zero		0
	.zero		64


//--------------------- .nv.shared._Z16VectorDotProductIfEvPKT_S2_PS0_m --------------------------
	.section	.nv.shared._Z16VectorDotProductIfEvPKT_S2_PS0_m,"aw",@nobits
	.sectionflags	@""
	.align	4
.nv.shared._Z16VectorDotProductIfEvPKT_S2_PS0_m:
	.zero		1152


//--------------------- .nv.shared._Z16VectorDotProductIdEvPKT_S2_PS0_m --------------------------
	.section	.nv.shared._Z16VectorDotProductIdEvPKT_S2_PS0_m,"aw",@nobits
	.sectionflags	@""
	.align	8
.nv.shared._Z16VectorDotProductIdEvPKT_S2_PS0_m:
	.zero		1280


//--------------------- .nv.constant0._Z18GetUpperTriangularIfEvPT_PKS0_mmm --------------------------
	.section	.nv.constant0._Z18GetUpperTriangularIfEvPT_PKS0_mmm,"a",@progbits
	.sectionflags	@""
	.align	4
.nv.constant0._Z18GetUpperTriangularIfEvPT_PKS0_mmm:
	.zero		936


//--------------------- .nv.constant0._Z18GetUpperTriangularIdEvPT_PKS0_mmm --------------------------
	.section	.nv.constant0._Z18GetUpperTriangularIdEvPT_PKS0_mmm,"a",@progbits
	.sectionflags	@""
	.align	4
.nv.constant0._Z18GetUpperTriangularIdEvPT_PKS0_mmm:
	.zero		936


//--------------------- .nv.constant0._Z18GetLowerTriangularIfEvPT_PKS0_mmm --------------------------
	.section	.nv.constant0._Z18GetLowerTriangularIfEvPT_PKS0_mmm,"a",@progbits
	.sectionflags	@""
	.align	4
.nv.constant0._Z18GetLowerTriangularIfEvPT_PKS0_mmm:
	.zero		936


//--------------------- .nv.constant0._Z18GetLowerTriangularIdEvPT_PKS0_mmm --------------------------
	.section	.nv.constant0._Z18GetLowerTriangularIdEvPT_PKS0_mmm,"a",@progbits
	.sectionflags	@""
	.align	4
.nv.constant0._Z18GetLowerTriangularIdEvPT_PKS0_mmm:
	.zero		936


//--------------------- .nv.constant0._Z11GetDiagonalIfEvPT_PKS0_mmm --------------------------
	.section	.nv.constant0._Z11GetDiagonalIfEvPT_PKS0_mmm,"a",@progbits
	.sectionflags	@""
	.align	4
.nv.constant0._Z11GetDiagonalIfEvPT_PKS0_mmm:
	.zero		936


//--------------------- .nv.constant0._Z11GetDiagonalIdEvPT_PKS0_mmm --------------------------
	.section	.nv.constant0._Z11GetDiagonalIdEvPT_PKS0_mmm,"a",@progbits
	.sectionflags	@""
	.align	4
.nv.constant0._Z11GetDiagonalIdEvPT_PKS0_mmm:
	.zero		936


//--------------------- .nv.constant0._Z8SetRangeIfEvmPT_PKS0_m --------------------------
	.section	.nv.constant0._Z8SetRangeIfEvmPT_PKS0_m,"a",@progbits
	.sectionflags	@""
	.align	4
.nv.constant0._Z8SetRangeIfEvmPT_PKS0_m:
	.zero		928


//--------------------- .nv.constant0._Z8SetRangeIdEvmPT_PKS0_m --------------------------
	.section	.nv.constant0._Z8SetRangeIdEvmPT_PKS0_m,"a",@progbits
	.sectionflags	@""
	.align	4
.nv.constant0._Z8SetRangeIdEvmPT_PKS0_m:
	.zero		928


//--------------------- .nv.constant0._Z11SetDiagonalIfEvPT_S0_mmm --------------------------
	.section	.nv.constant0._Z11SetDiagonalIfEvPT_S0_mmm,"a",@progbits
	.sectionflags	@""
	.align	4
.nv.constant0._Z11SetDiagonalIfEvPT_S0_mmm:
	.zero		936


//--------------------- .nv.constant0._Z11SetDiagonalIdEvPT_S0_mmm --------------------------
	.section	.nv.constant0._Z11SetDiagonalIdEvPT_S0_mmm,"a",@progbits
	.sectionflags	@""
	.align	4
.nv.constant0._Z11SetDiagonalIdEvPT_S0_mmm:
	.zero		936


//--------------------- .nv.constant0._Z16VectorDotProductIfEvPKT_S2_PS0_m --------------------------
	.section	.nv.constant0._Z16VectorDotProductIfEvPKT_S2_PS0_m,"a",@progbits
	.sectionflags	@""
	.align	4
.nv.constant0._Z16VectorDotProductIfEvPKT_S2_PS0_m:
	.zero		928


//--------------------- .nv.constant0._Z16VectorDotProductIdEvPKT_S2_PS0_m --------------------------
	.section	.nv.constant0._Z16VectorDotProductIdEvPKT_S2_PS0_m,"a",@progbits
	.sectionflags	@""
	.align	4
.nv.constant0._Z16VectorDotProductIdEvPKT_S2_PS0_m:
	.zero		928


//--------------------- .nv.constant0._Z11Interject1DIfEvPT_PKS0_m --------------------------
	.section	.nv.constant0._Z11Interject1DIfEvPT_PKS0_m,"a",@progbits
	.sectionflags	@""
	.align	4
.nv.constant0._Z11Interject1DIfEvPT_PKS0_m:
	.zero		920


//--------------------- .nv.constant0._Z11Interject1DIdEvPT_PKS0_m --------------------------
	.section	.nv.constant0._Z11Interject1DIdEvPT_PKS0_m,"a",@progbits
	.sectionflags	@""
	.align	4
.nv.constant0._Z11Interject1DIdEvPT_PKS0_m:
	.zero		920


//--------------------- .nv.constant0._Z13Interpolate1DIfEvPT_PKS0_m --------------------------
	.section	.nv.constant0._Z13Interpolate1DIfEvPT_PKS0_m,"a",@progbits
	.sectionflags	@""
	.align	4
.nv.constant0._Z13Interpolate1DIfEvPT_PKS0_m:
	.zero		920


//--------------------- .nv.constant0._Z13Interpolate1DIdEvPT_PKS0_m --------------------------
	.section	.nv.constant0._Z13Interpolate1DIdEvPT_PKS0_m,"a",@progbits
	.sectionflags	@""
	.align	4
.nv.constant0._Z13Interpolate1DIdEvPT_PKS0_m:
	.zero		920


//--------------------- .nv.constant0._Z11SinElementsIfEvPT_m --------------------------
	.section	.nv.constant0._Z11SinElementsIfEvPT_m,"a",@progbits
	.sectionflags	@""
	.align	4
.nv.constant0._Z11SinElementsIfEvPT_m:
	.zero		912


//--------------------- .nv.constant0._Z11SinElementsIdEvPT_m --------------------------
	.section	.nv.constant0._Z11SinElementsIdEvPT_m,"a",@progbits
	.sectionflags	@""
	.align	4
.nv.constant0._Z11SinElementsIdEvPT_m:
	.zero		912


//--------------------- .nv.constant0._Z14InvertElementsIfEvPT_m --------------------------
	.section	.nv.constant0._Z14InvertElementsIfEvPT_m,"a",@progbits
	.sectionflags	@""
	.align	4
.nv.constant0._Z14InvertElementsIfEvPT_m:
	.zero		912


//--------------------- .nv.constant0._Z14InvertElementsIdEvPT_m --------------------------
	.section	.nv.constant0._Z14InvertElementsIdEvPT_m,"a",@progbits
	.sectionflags	@""
	.align	4
.nv.constant0._Z14InvertElementsIdEvPT_m:
	.zero		912


//--------------------- .nv.constant0._Z20VectorScalarMultiplyIfEvPT_S0_m --------------------------
	.section	.nv.constant0._Z20VectorScalarMultiplyIfEvPT_S0_m,"a",@progbits
	.sectionflags	@""
	.align	4
.nv.constant0._Z20VectorScalarMultiplyIfEvPT_S0_m:
	.zero		920


//--------------------- .nv.constant0._Z20VectorScalarMultiplyIdEvPT_S0_m --------------------------
	.section	.nv.constant0._Z20VectorScalarMultiplyIdEvPT_S0_m,"a",@progbits
	.sectionflags	@""
	.align	4
.nv.constant0._Z20VectorScalarMultiplyIdEvPT_S0_m:
	.zero		920


//--------------------- .nv.constant0._Z14VectorSubtractIfEvPT_PKS0_m --------------------------
	.section	.nv.constant0._Z14VectorSubtractIfEvPT_PKS0_m,"a",@progbits
	.sectionflags	@""
	.align	4
.nv.constant0._Z14VectorSubtractIfEvPT_PKS0_m:
	.zero		920


//--------------------- .nv.constant0._Z14VectorSubtractIdEvPT_PKS0_m --------------------------
	.section	.nv.constant0._Z14VectorSubtractIdEvPT_PKS0_m,"a",@progbits
	.sectionflags	@""
	.align	4
.nv.constant0._Z14VectorSubtractIdEvPT_PKS0_m:
	.zero		920


//--------------------- .nv.constant0._Z9VectorAddIfEvPT_PKS0_m --------------------------
	.section	.nv.constant0._Z9VectorAddIfEvPT_PKS0_m,"a",@progbits
	.sectionflags	@""
	.align	4
.nv.constant0._Z9VectorAddIfEvPT_PKS0_m:
	.zero		920


//--------------------- .nv.constant0._Z9VectorAddIdEvPT_PKS0_m --------------------------
	.section	.nv.constant0._Z9VectorAddIdEvPT_PKS0_m,"a",@progbits
	.sectionflags	@""
	.align	4
.nv.constant0._Z9VectorAddIdEvPT_PKS0_m:
	.zero		920


//--------------------- .nv.constant0._Z8SetEqualIfEvPT_PKS0_m --------------------------
	.section	.nv.constant0._Z8SetEqualIfEvPT_PKS0_m,"a",@progbits
	.sectionflags	@""
	.align	4
.nv.constant0._Z8SetEqualIfEvPT_PKS0_m:
	.zero		920


//--------------------- .nv.constant0._Z8SetEqualIdEvPT_PKS0_m --------------------------
	.section	.nv.constant0._Z8SetEqualIdEvPT_PKS0_m,"a",@progbits
	.sectionflags	@""
	.align	4
.nv.constant0._Z8SetEqualIdEvPT_PKS0_m:
	.zero		920


//--------------------- SYMBOLS --------------------------

	.type		.nv.reservedSmem.offset0,@object
	.size		.nv.reservedSmem.offset0,0x4
	.type		.nv.reservedSmem.cap,@object
	.size		.nv.reservedSmem.cap,0x4
